//
// Generated by NVIDIA NVVM Compiler
//
// Compiler Build ID: CL-27506705
// Cuda compilation tools, release 10.2, V10.2.89
// Based on LLVM 3.4svn
//

.version 6.5
.target sm_30
.address_size 64

	// .globl	_Z14IndexScalarGPUIjEvPKT_S0_PS0_S3_

.visible .entry _Z14IndexScalarGPUIjEvPKT_S0_PS0_S3_(
	.param .u64 _Z14IndexScalarGPUIjEvPKT_S0_PS0_S3__param_0,
	.param .u32 _Z14IndexScalarGPUIjEvPKT_S0_PS0_S3__param_1,
	.param .u64 _Z14IndexScalarGPUIjEvPKT_S0_PS0_S3__param_2,
	.param .u64 _Z14IndexScalarGPUIjEvPKT_S0_PS0_S3__param_3
)
{
	.reg .pred 	%p<3>;
	.reg .b32 	%r<119>;
	.reg .b64 	%rd<131>;


	ld.param.u64 	%rd4, [_Z14IndexScalarGPUIjEvPKT_S0_PS0_S3__param_0];
	ld.param.u32 	%r5, [_Z14IndexScalarGPUIjEvPKT_S0_PS0_S3__param_1];
	ld.param.u64 	%rd5, [_Z14IndexScalarGPUIjEvPKT_S0_PS0_S3__param_2];
	ld.param.u64 	%rd6, [_Z14IndexScalarGPUIjEvPKT_S0_PS0_S3__param_3];
	cvta.to.global.u64 	%rd1, %rd4;
	cvta.to.global.u64 	%rd2, %rd6;
	cvta.to.global.u64 	%rd3, %rd5;
	mov.u32 	%r6, %ctaid.x;
	mov.u32 	%r7, %ntid.x;
	mov.u32 	%r8, %tid.x;
	mad.lo.s32 	%r118, %r6, %r7, %r8;
	mov.u32 	%r9, %nctaid.x;
	mul.lo.s32 	%r2, %r9, %r7;
	setp.ge.u32	%p1, %r118, %r5;
	@%p1 bra 	BB0_2;

BB0_1:
	shl.b32 	%r10, %r118, 3;
	mul.wide.u32 	%rd7, %r10, 4;
	add.s64 	%rd8, %rd1, %rd7;
	ld.global.u32 	%r11, [%rd8];
	add.s32 	%r12, %r10, 1;
	mul.wide.u32 	%rd9, %r12, 4;
	add.s64 	%rd10, %rd1, %rd9;
	ld.global.u32 	%r13, [%rd10];
	add.s32 	%r14, %r10, 2;
	mul.wide.u32 	%rd11, %r14, 4;
	add.s64 	%rd12, %rd1, %rd11;
	ld.global.u32 	%r15, [%rd12];
	add.s32 	%r16, %r10, 3;
	mul.wide.u32 	%rd13, %r16, 4;
	add.s64 	%rd14, %rd1, %rd13;
	ld.global.u32 	%r17, [%rd14];
	add.s32 	%r18, %r10, 4;
	mul.wide.u32 	%rd15, %r18, 4;
	add.s64 	%rd16, %rd1, %rd15;
	ld.global.u32 	%r19, [%rd16];
	add.s32 	%r20, %r10, 5;
	mul.wide.u32 	%rd17, %r20, 4;
	add.s64 	%rd18, %rd1, %rd17;
	ld.global.u32 	%r21, [%rd18];
	add.s32 	%r22, %r10, 6;
	mul.wide.u32 	%rd19, %r22, 4;
	add.s64 	%rd20, %rd1, %rd19;
	ld.global.u32 	%r23, [%rd20];
	add.s32 	%r24, %r10, 7;
	mul.wide.u32 	%rd21, %r24, 4;
	add.s64 	%rd22, %rd1, %rd21;
	ld.global.u32 	%r25, [%rd22];
	mul.lo.s32 	%r26, %r118, 36;
	mul.wide.u32 	%rd23, %r26, 4;
	add.s64 	%rd24, %rd3, %rd23;
	add.s64 	%rd25, %rd2, %rd23;
	st.global.u32 	[%rd24], %r11;
	st.global.u32 	[%rd25], %r11;
	add.s32 	%r27, %r26, 1;
	mul.wide.u32 	%rd26, %r27, 4;
	add.s64 	%rd27, %rd3, %rd26;
	add.s64 	%rd28, %rd2, %rd26;
	max.u32 	%r28, %r11, %r13;
	min.u32 	%r29, %r13, %r11;
	st.global.u32 	[%rd27], %r28;
	st.global.u32 	[%rd28], %r29;
	add.s32 	%r30, %r26, 2;
	mul.wide.u32 	%rd29, %r30, 4;
	add.s64 	%rd30, %rd3, %rd29;
	add.s64 	%rd31, %rd2, %rd29;
	max.u32 	%r31, %r11, %r15;
	min.u32 	%r32, %r15, %r11;
	st.global.u32 	[%rd30], %r31;
	st.global.u32 	[%rd31], %r32;
	add.s32 	%r33, %r26, 3;
	mul.wide.u32 	%rd32, %r33, 4;
	add.s64 	%rd33, %rd3, %rd32;
	add.s64 	%rd34, %rd2, %rd32;
	max.u32 	%r34, %r11, %r17;
	min.u32 	%r35, %r17, %r11;
	st.global.u32 	[%rd33], %r34;
	st.global.u32 	[%rd34], %r35;
	add.s32 	%r36, %r26, 4;
	mul.wide.u32 	%rd35, %r36, 4;
	add.s64 	%rd36, %rd3, %rd35;
	add.s64 	%rd37, %rd2, %rd35;
	max.u32 	%r37, %r11, %r19;
	min.u32 	%r38, %r19, %r11;
	st.global.u32 	[%rd36], %r37;
	st.global.u32 	[%rd37], %r38;
	add.s32 	%r39, %r26, 5;
	mul.wide.u32 	%rd38, %r39, 4;
	add.s64 	%rd39, %rd3, %rd38;
	add.s64 	%rd40, %rd2, %rd38;
	max.u32 	%r40, %r11, %r21;
	min.u32 	%r41, %r21, %r11;
	st.global.u32 	[%rd39], %r40;
	st.global.u32 	[%rd40], %r41;
	add.s32 	%r42, %r26, 6;
	mul.wide.u32 	%rd41, %r42, 4;
	add.s64 	%rd42, %rd3, %rd41;
	add.s64 	%rd43, %rd2, %rd41;
	max.u32 	%r43, %r11, %r23;
	min.u32 	%r44, %r23, %r11;
	st.global.u32 	[%rd42], %r43;
	st.global.u32 	[%rd43], %r44;
	add.s32 	%r45, %r26, 7;
	mul.wide.u32 	%rd44, %r45, 4;
	add.s64 	%rd45, %rd3, %rd44;
	add.s64 	%rd46, %rd2, %rd44;
	max.u32 	%r46, %r11, %r25;
	min.u32 	%r47, %r25, %r11;
	st.global.u32 	[%rd45], %r46;
	st.global.u32 	[%rd46], %r47;
	add.s32 	%r48, %r26, 8;
	mul.wide.u32 	%rd47, %r48, 4;
	add.s64 	%rd48, %rd3, %rd47;
	add.s64 	%rd49, %rd2, %rd47;
	st.global.u32 	[%rd48], %r13;
	st.global.u32 	[%rd49], %r13;
	add.s32 	%r49, %r26, 9;
	mul.wide.u32 	%rd50, %r49, 4;
	add.s64 	%rd51, %rd3, %rd50;
	add.s64 	%rd52, %rd2, %rd50;
	max.u32 	%r50, %r13, %r15;
	min.u32 	%r51, %r15, %r13;
	st.global.u32 	[%rd51], %r50;
	st.global.u32 	[%rd52], %r51;
	add.s32 	%r52, %r26, 10;
	mul.wide.u32 	%rd53, %r52, 4;
	add.s64 	%rd54, %rd3, %rd53;
	add.s64 	%rd55, %rd2, %rd53;
	max.u32 	%r53, %r13, %r17;
	min.u32 	%r54, %r17, %r13;
	st.global.u32 	[%rd54], %r53;
	st.global.u32 	[%rd55], %r54;
	add.s32 	%r55, %r26, 11;
	mul.wide.u32 	%rd56, %r55, 4;
	add.s64 	%rd57, %rd3, %rd56;
	add.s64 	%rd58, %rd2, %rd56;
	max.u32 	%r56, %r13, %r19;
	min.u32 	%r57, %r19, %r13;
	st.global.u32 	[%rd57], %r56;
	st.global.u32 	[%rd58], %r57;
	add.s32 	%r58, %r26, 12;
	mul.wide.u32 	%rd59, %r58, 4;
	add.s64 	%rd60, %rd3, %rd59;
	add.s64 	%rd61, %rd2, %rd59;
	max.u32 	%r59, %r13, %r21;
	min.u32 	%r60, %r21, %r13;
	st.global.u32 	[%rd60], %r59;
	st.global.u32 	[%rd61], %r60;
	add.s32 	%r61, %r26, 13;
	mul.wide.u32 	%rd62, %r61, 4;
	add.s64 	%rd63, %rd3, %rd62;
	add.s64 	%rd64, %rd2, %rd62;
	max.u32 	%r62, %r13, %r23;
	min.u32 	%r63, %r23, %r13;
	st.global.u32 	[%rd63], %r62;
	st.global.u32 	[%rd64], %r63;
	add.s32 	%r64, %r26, 14;
	mul.wide.u32 	%rd65, %r64, 4;
	add.s64 	%rd66, %rd3, %rd65;
	add.s64 	%rd67, %rd2, %rd65;
	max.u32 	%r65, %r13, %r25;
	min.u32 	%r66, %r25, %r13;
	st.global.u32 	[%rd66], %r65;
	st.global.u32 	[%rd67], %r66;
	add.s32 	%r67, %r26, 15;
	mul.wide.u32 	%rd68, %r67, 4;
	add.s64 	%rd69, %rd3, %rd68;
	add.s64 	%rd70, %rd2, %rd68;
	st.global.u32 	[%rd69], %r15;
	st.global.u32 	[%rd70], %r15;
	add.s32 	%r68, %r26, 16;
	mul.wide.u32 	%rd71, %r68, 4;
	add.s64 	%rd72, %rd3, %rd71;
	add.s64 	%rd73, %rd2, %rd71;
	max.u32 	%r69, %r15, %r17;
	min.u32 	%r70, %r17, %r15;
	st.global.u32 	[%rd72], %r69;
	st.global.u32 	[%rd73], %r70;
	add.s32 	%r71, %r26, 17;
	mul.wide.u32 	%rd74, %r71, 4;
	add.s64 	%rd75, %rd3, %rd74;
	add.s64 	%rd76, %rd2, %rd74;
	max.u32 	%r72, %r15, %r19;
	min.u32 	%r73, %r19, %r15;
	st.global.u32 	[%rd75], %r72;
	st.global.u32 	[%rd76], %r73;
	add.s32 	%r74, %r26, 18;
	mul.wide.u32 	%rd77, %r74, 4;
	add.s64 	%rd78, %rd3, %rd77;
	add.s64 	%rd79, %rd2, %rd77;
	max.u32 	%r75, %r15, %r21;
	min.u32 	%r76, %r21, %r15;
	st.global.u32 	[%rd78], %r75;
	st.global.u32 	[%rd79], %r76;
	add.s32 	%r77, %r26, 19;
	mul.wide.u32 	%rd80, %r77, 4;
	add.s64 	%rd81, %rd3, %rd80;
	add.s64 	%rd82, %rd2, %rd80;
	max.u32 	%r78, %r15, %r23;
	min.u32 	%r79, %r23, %r15;
	st.global.u32 	[%rd81], %r78;
	st.global.u32 	[%rd82], %r79;
	add.s32 	%r80, %r26, 20;
	mul.wide.u32 	%rd83, %r80, 4;
	add.s64 	%rd84, %rd3, %rd83;
	add.s64 	%rd85, %rd2, %rd83;
	max.u32 	%r81, %r15, %r25;
	min.u32 	%r82, %r25, %r15;
	st.global.u32 	[%rd84], %r81;
	st.global.u32 	[%rd85], %r82;
	add.s32 	%r83, %r26, 21;
	mul.wide.u32 	%rd86, %r83, 4;
	add.s64 	%rd87, %rd3, %rd86;
	add.s64 	%rd88, %rd2, %rd86;
	st.global.u32 	[%rd87], %r17;
	st.global.u32 	[%rd88], %r17;
	add.s32 	%r84, %r26, 22;
	mul.wide.u32 	%rd89, %r84, 4;
	add.s64 	%rd90, %rd3, %rd89;
	add.s64 	%rd91, %rd2, %rd89;
	max.u32 	%r85, %r17, %r19;
	min.u32 	%r86, %r19, %r17;
	st.global.u32 	[%rd90], %r85;
	st.global.u32 	[%rd91], %r86;
	add.s32 	%r87, %r26, 23;
	mul.wide.u32 	%rd92, %r87, 4;
	add.s64 	%rd93, %rd3, %rd92;
	add.s64 	%rd94, %rd2, %rd92;
	max.u32 	%r88, %r17, %r21;
	min.u32 	%r89, %r21, %r17;
	st.global.u32 	[%rd93], %r88;
	st.global.u32 	[%rd94], %r89;
	add.s32 	%r90, %r26, 24;
	mul.wide.u32 	%rd95, %r90, 4;
	add.s64 	%rd96, %rd3, %rd95;
	add.s64 	%rd97, %rd2, %rd95;
	max.u32 	%r91, %r17, %r23;
	min.u32 	%r92, %r23, %r17;
	st.global.u32 	[%rd96], %r91;
	st.global.u32 	[%rd97], %r92;
	add.s32 	%r93, %r26, 25;
	mul.wide.u32 	%rd98, %r93, 4;
	add.s64 	%rd99, %rd3, %rd98;
	add.s64 	%rd100, %rd2, %rd98;
	max.u32 	%r94, %r17, %r25;
	min.u32 	%r95, %r25, %r17;
	st.global.u32 	[%rd99], %r94;
	st.global.u32 	[%rd100], %r95;
	add.s32 	%r96, %r26, 26;
	mul.wide.u32 	%rd101, %r96, 4;
	add.s64 	%rd102, %rd3, %rd101;
	add.s64 	%rd103, %rd2, %rd101;
	st.global.u32 	[%rd102], %r19;
	st.global.u32 	[%rd103], %r19;
	add.s32 	%r97, %r26, 27;
	mul.wide.u32 	%rd104, %r97, 4;
	add.s64 	%rd105, %rd3, %rd104;
	add.s64 	%rd106, %rd2, %rd104;
	max.u32 	%r98, %r19, %r21;
	min.u32 	%r99, %r21, %r19;
	st.global.u32 	[%rd105], %r98;
	st.global.u32 	[%rd106], %r99;
	add.s32 	%r100, %r26, 28;
	mul.wide.u32 	%rd107, %r100, 4;
	add.s64 	%rd108, %rd3, %rd107;
	add.s64 	%rd109, %rd2, %rd107;
	max.u32 	%r101, %r19, %r23;
	min.u32 	%r102, %r23, %r19;
	st.global.u32 	[%rd108], %r101;
	st.global.u32 	[%rd109], %r102;
	add.s32 	%r103, %r26, 29;
	mul.wide.u32 	%rd110, %r103, 4;
	add.s64 	%rd111, %rd3, %rd110;
	add.s64 	%rd112, %rd2, %rd110;
	max.u32 	%r104, %r19, %r25;
	min.u32 	%r105, %r25, %r19;
	st.global.u32 	[%rd111], %r104;
	st.global.u32 	[%rd112], %r105;
	add.s32 	%r106, %r26, 30;
	mul.wide.u32 	%rd113, %r106, 4;
	add.s64 	%rd114, %rd3, %rd113;
	add.s64 	%rd115, %rd2, %rd113;
	st.global.u32 	[%rd114], %r21;
	st.global.u32 	[%rd115], %r21;
	add.s32 	%r107, %r26, 31;
	mul.wide.u32 	%rd116, %r107, 4;
	add.s64 	%rd117, %rd3, %rd116;
	add.s64 	%rd118, %rd2, %rd116;
	max.u32 	%r108, %r21, %r23;
	min.u32 	%r109, %r23, %r21;
	st.global.u32 	[%rd117], %r108;
	st.global.u32 	[%rd118], %r109;
	add.s32 	%r110, %r26, 32;
	mul.wide.u32 	%rd119, %r110, 4;
	add.s64 	%rd120, %rd3, %rd119;
	add.s64 	%rd121, %rd2, %rd119;
	max.u32 	%r111, %r21, %r25;
	min.u32 	%r112, %r25, %r21;
	st.global.u32 	[%rd120], %r111;
	st.global.u32 	[%rd121], %r112;
	add.s32 	%r113, %r26, 33;
	mul.wide.u32 	%rd122, %r113, 4;
	add.s64 	%rd123, %rd3, %rd122;
	add.s64 	%rd124, %rd2, %rd122;
	st.global.u32 	[%rd123], %r23;
	st.global.u32 	[%rd124], %r23;
	add.s32 	%r114, %r26, 34;
	mul.wide.u32 	%rd125, %r114, 4;
	add.s64 	%rd126, %rd3, %rd125;
	add.s64 	%rd127, %rd2, %rd125;
	max.u32 	%r115, %r23, %r25;
	min.u32 	%r116, %r25, %r23;
	st.global.u32 	[%rd126], %r115;
	st.global.u32 	[%rd127], %r116;
	add.s32 	%r117, %r26, 35;
	mul.wide.u32 	%rd128, %r117, 4;
	add.s64 	%rd129, %rd3, %rd128;
	add.s64 	%rd130, %rd2, %rd128;
	st.global.u32 	[%rd129], %r25;
	st.global.u32 	[%rd130], %r25;
	add.s32 	%r118, %r118, %r2;
	setp.lt.u32	%p2, %r118, %r5;
	@%p2 bra 	BB0_1;

BB0_2:
	ret;
}

	// .globl	_Z14IndexScalarGPUIyEvPKT_S0_PS0_S3_
.visible .entry _Z14IndexScalarGPUIyEvPKT_S0_PS0_S3_(
	.param .u64 _Z14IndexScalarGPUIyEvPKT_S0_PS0_S3__param_0,
	.param .u64 _Z14IndexScalarGPUIyEvPKT_S0_PS0_S3__param_1,
	.param .u64 _Z14IndexScalarGPUIyEvPKT_S0_PS0_S3__param_2,
	.param .u64 _Z14IndexScalarGPUIyEvPKT_S0_PS0_S3__param_3
)
{
	.reg .pred 	%p<3>;
	.reg .b32 	%r<7>;
	.reg .b64 	%rd<83>;


	ld.param.u64 	%rd9, [_Z14IndexScalarGPUIyEvPKT_S0_PS0_S3__param_0];
	ld.param.u64 	%rd8, [_Z14IndexScalarGPUIyEvPKT_S0_PS0_S3__param_1];
	ld.param.u64 	%rd10, [_Z14IndexScalarGPUIyEvPKT_S0_PS0_S3__param_2];
	ld.param.u64 	%rd11, [_Z14IndexScalarGPUIyEvPKT_S0_PS0_S3__param_3];
	cvta.to.global.u64 	%rd1, %rd9;
	cvta.to.global.u64 	%rd2, %rd11;
	cvta.to.global.u64 	%rd3, %rd10;
	mov.u32 	%r1, %ctaid.x;
	mov.u32 	%r2, %ntid.x;
	mov.u32 	%r3, %tid.x;
	mad.lo.s32 	%r4, %r1, %r2, %r3;
	cvt.u64.u32	%rd82, %r4;
	mov.u32 	%r5, %nctaid.x;
	mul.lo.s32 	%r6, %r5, %r2;
	cvt.u64.u32	%rd5, %r6;
	setp.ge.u64	%p1, %rd82, %rd8;
	@%p1 bra 	BB1_2;

BB1_1:
	shl.b64 	%rd12, %rd82, 6;
	add.s64 	%rd13, %rd1, %rd12;
	ld.global.u64 	%rd14, [%rd13];
	ld.global.u64 	%rd15, [%rd13+8];
	ld.global.u64 	%rd16, [%rd13+16];
	ld.global.u64 	%rd17, [%rd13+24];
	ld.global.u64 	%rd18, [%rd13+32];
	ld.global.u64 	%rd19, [%rd13+40];
	ld.global.u64 	%rd20, [%rd13+48];
	ld.global.u64 	%rd21, [%rd13+56];
	mul.lo.s64 	%rd22, %rd82, 36;
	shl.b64 	%rd23, %rd22, 3;
	add.s64 	%rd24, %rd3, %rd23;
	add.s64 	%rd25, %rd2, %rd23;
	st.global.u64 	[%rd24], %rd14;
	st.global.u64 	[%rd25], %rd14;
	max.u64 	%rd26, %rd14, %rd15;
	min.u64 	%rd27, %rd15, %rd14;
	st.global.u64 	[%rd24+8], %rd26;
	st.global.u64 	[%rd25+8], %rd27;
	max.u64 	%rd28, %rd14, %rd16;
	min.u64 	%rd29, %rd16, %rd14;
	st.global.u64 	[%rd24+16], %rd28;
	st.global.u64 	[%rd25+16], %rd29;
	max.u64 	%rd30, %rd14, %rd17;
	min.u64 	%rd31, %rd17, %rd14;
	st.global.u64 	[%rd24+24], %rd30;
	st.global.u64 	[%rd25+24], %rd31;
	max.u64 	%rd32, %rd14, %rd18;
	min.u64 	%rd33, %rd18, %rd14;
	st.global.u64 	[%rd24+32], %rd32;
	st.global.u64 	[%rd25+32], %rd33;
	max.u64 	%rd34, %rd14, %rd19;
	min.u64 	%rd35, %rd19, %rd14;
	st.global.u64 	[%rd24+40], %rd34;
	st.global.u64 	[%rd25+40], %rd35;
	max.u64 	%rd36, %rd14, %rd20;
	min.u64 	%rd37, %rd20, %rd14;
	st.global.u64 	[%rd24+48], %rd36;
	st.global.u64 	[%rd25+48], %rd37;
	max.u64 	%rd38, %rd14, %rd21;
	min.u64 	%rd39, %rd21, %rd14;
	st.global.u64 	[%rd24+56], %rd38;
	st.global.u64 	[%rd25+56], %rd39;
	st.global.u64 	[%rd24+64], %rd15;
	st.global.u64 	[%rd25+64], %rd15;
	max.u64 	%rd40, %rd15, %rd16;
	min.u64 	%rd41, %rd16, %rd15;
	st.global.u64 	[%rd24+72], %rd40;
	st.global.u64 	[%rd25+72], %rd41;
	max.u64 	%rd42, %rd15, %rd17;
	min.u64 	%rd43, %rd17, %rd15;
	st.global.u64 	[%rd24+80], %rd42;
	st.global.u64 	[%rd25+80], %rd43;
	max.u64 	%rd44, %rd15, %rd18;
	min.u64 	%rd45, %rd18, %rd15;
	st.global.u64 	[%rd24+88], %rd44;
	st.global.u64 	[%rd25+88], %rd45;
	max.u64 	%rd46, %rd15, %rd19;
	min.u64 	%rd47, %rd19, %rd15;
	st.global.u64 	[%rd24+96], %rd46;
	st.global.u64 	[%rd25+96], %rd47;
	max.u64 	%rd48, %rd15, %rd20;
	min.u64 	%rd49, %rd20, %rd15;
	st.global.u64 	[%rd24+104], %rd48;
	st.global.u64 	[%rd25+104], %rd49;
	max.u64 	%rd50, %rd15, %rd21;
	min.u64 	%rd51, %rd21, %rd15;
	st.global.u64 	[%rd24+112], %rd50;
	st.global.u64 	[%rd25+112], %rd51;
	st.global.u64 	[%rd24+120], %rd16;
	st.global.u64 	[%rd25+120], %rd16;
	max.u64 	%rd52, %rd16, %rd17;
	min.u64 	%rd53, %rd17, %rd16;
	st.global.u64 	[%rd24+128], %rd52;
	st.global.u64 	[%rd25+128], %rd53;
	max.u64 	%rd54, %rd16, %rd18;
	min.u64 	%rd55, %rd18, %rd16;
	st.global.u64 	[%rd24+136], %rd54;
	st.global.u64 	[%rd25+136], %rd55;
	max.u64 	%rd56, %rd16, %rd19;
	min.u64 	%rd57, %rd19, %rd16;
	st.global.u64 	[%rd24+144], %rd56;
	st.global.u64 	[%rd25+144], %rd57;
	max.u64 	%rd58, %rd16, %rd20;
	min.u64 	%rd59, %rd20, %rd16;
	st.global.u64 	[%rd24+152], %rd58;
	st.global.u64 	[%rd25+152], %rd59;
	max.u64 	%rd60, %rd16, %rd21;
	min.u64 	%rd61, %rd21, %rd16;
	st.global.u64 	[%rd24+160], %rd60;
	st.global.u64 	[%rd25+160], %rd61;
	st.global.u64 	[%rd24+168], %rd17;
	st.global.u64 	[%rd25+168], %rd17;
	max.u64 	%rd62, %rd17, %rd18;
	min.u64 	%rd63, %rd18, %rd17;
	st.global.u64 	[%rd24+176], %rd62;
	st.global.u64 	[%rd25+176], %rd63;
	max.u64 	%rd64, %rd17, %rd19;
	min.u64 	%rd65, %rd19, %rd17;
	st.global.u64 	[%rd24+184], %rd64;
	st.global.u64 	[%rd25+184], %rd65;
	max.u64 	%rd66, %rd17, %rd20;
	min.u64 	%rd67, %rd20, %rd17;
	st.global.u64 	[%rd24+192], %rd66;
	st.global.u64 	[%rd25+192], %rd67;
	max.u64 	%rd68, %rd17, %rd21;
	min.u64 	%rd69, %rd21, %rd17;
	st.global.u64 	[%rd24+200], %rd68;
	st.global.u64 	[%rd25+200], %rd69;
	st.global.u64 	[%rd24+208], %rd18;
	st.global.u64 	[%rd25+208], %rd18;
	max.u64 	%rd70, %rd18, %rd19;
	min.u64 	%rd71, %rd19, %rd18;
	st.global.u64 	[%rd24+216], %rd70;
	st.global.u64 	[%rd25+216], %rd71;
	max.u64 	%rd72, %rd18, %rd20;
	min.u64 	%rd73, %rd20, %rd18;
	st.global.u64 	[%rd24+224], %rd72;
	st.global.u64 	[%rd25+224], %rd73;
	max.u64 	%rd74, %rd18, %rd21;
	min.u64 	%rd75, %rd21, %rd18;
	st.global.u64 	[%rd24+232], %rd74;
	st.global.u64 	[%rd25+232], %rd75;
	st.global.u64 	[%rd24+240], %rd19;
	st.global.u64 	[%rd25+240], %rd19;
	max.u64 	%rd76, %rd19, %rd20;
	min.u64 	%rd77, %rd20, %rd19;
	st.global.u64 	[%rd24+248], %rd76;
	st.global.u64 	[%rd25+248], %rd77;
	max.u64 	%rd78, %rd19, %rd21;
	min.u64 	%rd79, %rd21, %rd19;
	st.global.u64 	[%rd24+256], %rd78;
	st.global.u64 	[%rd25+256], %rd79;
	st.global.u64 	[%rd24+264], %rd20;
	st.global.u64 	[%rd25+264], %rd20;
	max.u64 	%rd80, %rd20, %rd21;
	min.u64 	%rd81, %rd21, %rd20;
	st.global.u64 	[%rd24+272], %rd80;
	st.global.u64 	[%rd25+272], %rd81;
	st.global.u64 	[%rd24+280], %rd21;
	st.global.u64 	[%rd25+280], %rd21;
	add.s64 	%rd82, %rd82, %rd5;
	setp.lt.u64	%p2, %rd82, %rd8;
	@%p2 bra 	BB1_1;

BB1_2:
	ret;
}




// ===== COMPILED SASS (sm_100) =====

	.target	sm_100

	.elftype	@"ET_EXEC"


//--------------------- .note.nv.tkinfo           --------------------------
	.section	.note.nv.tkinfo,"",@"SHT_NOTE"
	.sectionflags	@"SHF_NOTE_NV_TKINFO"
	.tkinfo
        /*0018*/ 	.word	0x00000002
        /*0030*/ 	.string	""
        /*0030*/ 	.string	"ptxas"
        /*0030*/ 	.string	"Cuda compilation tools, release 13.0, V13.0.88"
        /*0030*/ 	.string	"Build cuda_13.0.r13.0/compiler.36424714_0"
        /*0030*/ 	.string	"-arch sm_100 "



//--------------------- .note.nv.cuinfo           --------------------------
	.section	.note.nv.cuinfo,"",@"SHT_NOTE"
	.sectionflags	@"SHF_NOTE_NV_CUINFO"
        /*0018*/ 	.short	0x0002
        /*001a*/ 	.short	0x001e
        /*001c*/ 	.short	0x0082
	.zero		2


//--------------------- .nv.info                  --------------------------
	.section	.nv.info,"",@"SHT_CUDA_INFO"
	.align	4


	//----- nvinfo : EIATTR_REGCOUNT
	.align		4
        /*0000*/ 	.byte	0x04, 0x2f
        /*0002*/ 	.short	(.L_1 - .L_0)
	.align		4
.L_0:
        /*0004*/ 	.word	index@(_Z14IndexScalarGPUIjEvPKT_S0_PS0_S3_)
        /*0008*/ 	.word	0x00000020


	//----- nvinfo : EIATTR_FRAME_SIZE
	.align		4
.L_1:
        /*000c*/ 	.byte	0x04, 0x11
        /*000e*/ 	.short	(.L_3 - .L_2)
	.align		4
.L_2:
        /*0010*/ 	.word	index@(_Z14IndexScalarGPUIjEvPKT_S0_PS0_S3_)
        /*0014*/ 	.word	0x00000000


	//----- nvinfo : EIATTR_REGCOUNT
	.align		4
.L_3:
        /*0018*/ 	.byte	0x04, 0x2f
        /*001a*/ 	.short	(.L_5 - .L_4)
	.align		4
.L_4:
        /*001c*/ 	.word	index@(_Z14IndexScalarGPUIyEvPKT_S0_PS0_S3_)
        /*0020*/ 	.word	0x00000020


	//----- nvinfo : EIATTR_FRAME_SIZE
	.align		4
.L_5:
        /*0024*/ 	.byte	0x04, 0x11
        /*0026*/ 	.short	(.L_7 - .L_6)
	.align		4
.L_6:
        /*0028*/ 	.word	index@(_Z14IndexScalarGPUIyEvPKT_S0_PS0_S3_)
        /*002c*/ 	.word	0x00000000


	//----- nvinfo : EIATTR_MIN_STACK_SIZE
	.align		4
.L_7:
        /*0030*/ 	.byte	0x04, 0x12
        /*0032*/ 	.short	(.L_9 - .L_8)
	.align		4
.L_8:
        /*0034*/ 	.word	index@(_Z14IndexScalarGPUIyEvPKT_S0_PS0_S3_)
        /*0038*/ 	.word	0x00000000


	//----- nvinfo : EIATTR_MIN_STACK_SIZE
	.align		4
.L_9:
        /*003c*/ 	.byte	0x04, 0x12
        /*003e*/ 	.short	(.L_11 - .L_10)
	.align		4
.L_10:
        /*0040*/ 	.word	index@(_Z14IndexScalarGPUIjEvPKT_S0_PS0_S3_)
        /*0044*/ 	.word	0x00000000
.L_11:


//--------------------- .nv.compat                --------------------------
	.section	.nv.compat,"",@"SHT_CUDA_COMPAT_INFO"
	.align	4
        /*0000*/ 	.byte	0x02, 0x09, 0x00, 0x00, 0x02, 0x02, 0x01, 0x00, 0x02, 0x05, 0x05, 0x00, 0x03, 0x07, 0x01, 0x01
        /*0010*/ 	.byte	0x02, 0x03, 0x00, 0x00, 0x02, 0x06, 0x01, 0x00, 0x04, 0x0b, 0x08, 0x00, 0x09, 0x00, 0x00, 0x00
        /*0020*/ 	.byte	0x00, 0x00, 0x00, 0x00


//--------------------- .nv.info._Z14IndexScalarGPUIyEvPKT_S0_PS0_S3_ --------------------------
	.section	.nv.info._Z14IndexScalarGPUIyEvPKT_S0_PS0_S3_,"",@"SHT_CUDA_INFO"
	.sectionflags	@""
	.align	4


	//----- nvinfo : EIATTR_CUDA_API_VERSION
	.align		4
        /*0000*/ 	.byte	0x04, 0x37
        /*0002*/ 	.short	(.L_13 - .L_12)
.L_12:
        /*0004*/ 	.word	0x00000082


	//----- nvinfo : EIATTR_KPARAM_INFO
	.align		4
.L_13:
        /*0008*/ 	.byte	0x04, 0x17
        /*000a*/ 	.short	(.L_15 - .L_14)
.L_14:
        /*000c*/ 	.word	0x00000000
        /*0010*/ 	.short	0x0003
        /*0012*/ 	.short	0x0018
        /*0014*/ 	.byte	0x00, 0xf0, 0x21, 0x00


	//----- nvinfo : EIATTR_KPARAM_INFO
	.align		4
.L_15:
        /*0018*/ 	.byte	0x04, 0x17
        /*001a*/ 	.short	(.L_17 - .L_16)
.L_16:
        /*001c*/ 	.word	0x00000000
        /*0020*/ 	.short	0x0002
        /*0022*/ 	.short	0x0010
        /*0024*/ 	.byte	0x00, 0xf0, 0x21, 0x00


	//----- nvinfo : EIATTR_KPARAM_INFO
	.align		4
.L_17:
        /*0028*/ 	.byte	0x04, 0x17
        /*002a*/ 	.short	(.L_19 - .L_18)
.L_18:
        /*002c*/ 	.word	0x00000000
        /*0030*/ 	.short	0x0001
        /*0032*/ 	.short	0x0008
        /*0034*/ 	.byte	0x00, 0xf0, 0x21, 0x00


	//----- nvinfo : EIATTR_KPARAM_INFO
	.align		4
.L_19:
        /*0038*/ 	.byte	0x04, 0x17
        /*003a*/ 	.short	(.L_21 - .L_20)
.L_20:
        /*003c*/ 	.word	0x00000000
        /*0040*/ 	.short	0x0000
        /*0042*/ 	.short	0x0000
        /*0044*/ 	.byte	0x00, 0xf0, 0x21, 0x00


	//----- nvinfo : EIATTR_SPARSE_MMA_MASK
	.align		4
.L_21:
        /*0048*/ 	.byte	0x03, 0x50
        /*004a*/ 	.short	0x0000


	//----- nvinfo : EIATTR_MAXREG_COUNT
	.align		4
        /*004c*/ 	.byte	0x03, 0x1b
        /*004e*/ 	.short	0x00ff


	//----- nvinfo : EIATTR_MERCURY_ISA_VERSION
	.align		4
        /*0050*/ 	.byte	0x03, 0x5f
        /*0052*/ 	.short	0x0101


	//----- nvinfo : EIATTR_VRC_CTA_INIT_COUNT
	.align		4
        /*0054*/ 	.byte	0x02, 0x4a
	.zero		1
	.zero		1


	//----- nvinfo : EIATTR_EXIT_INSTR_OFFSETS
	.align		4
        /*0058*/ 	.byte	0x04, 0x1c
        /*005a*/ 	.short	(.L_23 - .L_22)


	//   ....[0]....
.L_22:
        /*005c*/ 	.word	0x000000b0


	//   ....[1]....
        /*0060*/ 	.word	0x000014c0


	//----- nvinfo : EIATTR_CRS_STACK_SIZE
	.align		4
.L_23:
        /*0064*/ 	.byte	0x04, 0x1e
        /*0066*/ 	.short	(.L_25 - .L_24)
.L_24:
        /*0068*/ 	.word	0x00000000


	//----- nvinfo : EIATTR_CBANK_PARAM_SIZE
	.align		4
.L_25:
        /*006c*/ 	.byte	0x03, 0x19
        /*006e*/ 	.short	0x0020


	//----- nvinfo : EIATTR_PARAM_CBANK
	.align		4
        /*0070*/ 	.byte	0x04, 0x0a
        /*0072*/ 	.short	(.L_27 - .L_26)
	.align		4
.L_26:
        /*0074*/ 	.word	index@(.nv.constant0._Z14IndexScalarGPUIyEvPKT_S0_PS0_S3_)
        /*0078*/ 	.short	0x0380
        /*007a*/ 	.short	0x0020


	//----- nvinfo : EIATTR_SW_WAR
	.align		4
.L_27:
        /*007c*/ 	.byte	0x04, 0x36
        /*007e*/ 	.short	(.L_29 - .L_28)
.L_28:
        /*0080*/ 	.word	0x00000008
.L_29:


//--------------------- .nv.info._Z14IndexScalarGPUIjEvPKT_S0_PS0_S3_ --------------------------
	.section	.nv.info._Z14IndexScalarGPUIjEvPKT_S0_PS0_S3_,"",@"SHT_CUDA_INFO"
	.sectionflags	@""
	.align	4


	//----- nvinfo : EIATTR_CUDA_API_VERSION
	.align		4
        /*0000*/ 	.byte	0x04, 0x37
        /*0002*/ 	.short	(.L_31 - .L_30)
.L_30:
        /*0004*/ 	.word	0x00000082


	//----- nvinfo : EIATTR_KPARAM_INFO
	.align		4
.L_31:
        /*0008*/ 	.byte	0x04, 0x17
        /*000a*/ 	.short	(.L_33 - .L_32)
.L_32:
        /*000c*/ 	.word	0x00000000
        /*0010*/ 	.short	0x0003
        /*0012*/ 	.short	0x0018
        /*0014*/ 	.byte	0x00, 0xf0, 0x21, 0x00


	//----- nvinfo : EIATTR_KPARAM_INFO
	.align		4
.L_33:
        /*0018*/ 	.byte	0x04, 0x17
        /*001a*/ 	.short	(.L_35 - .L_34)
.L_34:
        /*001c*/ 	.word	0x00000000
        /*0020*/ 	.short	0x0002
        /*0022*/ 	.short	0x0010
        /*0024*/ 	.byte	0x00, 0xf0, 0x21, 0x00


	//----- nvinfo : EIATTR_KPARAM_INFO
	.align		4
.L_35:
        /*0028*/ 	.byte	0x04, 0x17
        /*002a*/ 	.short	(.L_37 - .L_36)
.L_36:
        /*002c*/ 	.word	0x00000000
        /*0030*/ 	.short	0x0001
        /*0032*/ 	.short	0x0008
        /*0034*/ 	.byte	0x00, 0xf0, 0x11, 0x00


	//----- nvinfo : EIATTR_KPARAM_INFO
	.align		4
.L_37:
        /*0038*/ 	.byte	0x04, 0x17
        /*003a*/ 	.short	(.L_39 - .L_38)
.L_38:
        /*003c*/ 	.word	0x00000000
        /*0040*/ 	.short	0x0000
        /*0042*/ 	.short	0x0000
        /*0044*/ 	.byte	0x00, 0xf0, 0x21, 0x00


	//----- nvinfo : EIATTR_SPARSE_MMA_MASK
	.align		4
.L_39:
        /*0048*/ 	.byte	0x03, 0x50
        /*004a*/ 	.short	0x0000


	//----- nvinfo : EIATTR_MAXREG_COUNT
	.align		4
        /*004c*/ 	.byte	0x03, 0x1b
        /*004e*/ 	.short	0x00ff


	//----- nvinfo : EIATTR_MERCURY_ISA_VERSION
	.align		4
        /*0050*/ 	.byte	0x03, 0x5f
        /*0052*/ 	.short	0x0101


	//----- nvinfo : EIATTR_VRC_CTA_INIT_COUNT
	.align		4
        /*0054*/ 	.byte	0x02, 0x4a
	.zero		1
	.zero		1


	//----- nvinfo : EIATTR_EXIT_INSTR_OFFSETS
	.align		4
        /*0058*/ 	.byte	0x04, 0x1c
        /*005a*/ 	.short	(.L_41 - .L_40)


	//   ....[0]....
.L_40:
        /*005c*/ 	.word	0x00000090


	//   ....[1]....
        /*0060*/ 	.word	0x000011f0


	//----- nvinfo : EIATTR_CRS_STACK_SIZE
	.align		4
.L_41:
        /*0064*/ 	.byte	0x04, 0x1e
        /*0066*/ 	.short	(.L_43 - .L_42)
.L_42:
        /*0068*/ 	.word	0x00000000


	//----- nvinfo : EIATTR_CBANK_PARAM_SIZE
	.align		4
.L_43:
        /*006c*/ 	.byte	0x03, 0x19
        /*006e*/ 	.short	0x0020


	//----- nvinfo : EIATTR_PARAM_CBANK
	.align		4
        /*0070*/ 	.byte	0x04, 0x0a
        /*0072*/ 	.short	(.L_45 - .L_44)
	.align		4
.L_44:
        /*0074*/ 	.word	index@(.nv.constant0._Z14IndexScalarGPUIjEvPKT_S0_PS0_S3_)
        /*0078*/ 	.short	0x0380
        /*007a*/ 	.short	0x0020


	//----- nvinfo : EIATTR_SW_WAR
	.align		4
.L_45:
        /*007c*/ 	.byte	0x04, 0x36
        /*007e*/ 	.short	(.L_47 - .L_46)
.L_46:
        /*0080*/ 	.word	0x00000008
.L_47:


//--------------------- .nv.callgraph             --------------------------
	.section	.nv.callgraph,"",@"SHT_CUDA_CALLGRAPH"
	.align	4
	.sectionentsize	8
	.align		4
        /*0000*/ 	.word	0x00000000
	.align		4
        /*0004*/ 	.word	0xffffffff
	.align		4
        /*0008*/ 	.word	0x00000000
	.align		4
        /*000c*/ 	.word	0xfffffffe
	.align		4
        /*0010*/ 	.word	0x00000000
	.align		4
        /*0014*/ 	.word	0xfffffffd
	.align		4
        /*0018*/ 	.word	0x00000000
	.align		4
        /*001c*/ 	.word	0xfffffffc


//--------------------- .text._Z14IndexScalarGPUIyEvPKT_S0_PS0_S3_ --------------------------
	.section	.text._Z14IndexScalarGPUIyEvPKT_S0_PS0_S3_,"ax",@progbits
	.align	128
        .global         _Z14IndexScalarGPUIyEvPKT_S0_PS0_S3_
        .type           _Z14IndexScalarGPUIyEvPKT_S0_PS0_S3_,@function
        .size           _Z14IndexScalarGPUIyEvPKT_S0_PS0_S3_,(.L_x_4 - _Z14IndexScalarGPUIyEvPKT_S0_PS0_S3_)
        .other          _Z14IndexScalarGPUIyEvPKT_S0_PS0_S3_,@"STO_CUDA_ENTRY STV_DEFAULT"
_Z14IndexScalarGPUIyEvPKT_S0_PS0_S3_:
.text._Z14IndexScalarGPUIyEvPKT_S0_PS0_S3_:
[----:B------:R-:W-:Y:S01]  /*0000*/  LDC R1, c[0x0][0x37c] ;  /* 0x0000df00ff017b82 */ /* 0x000fe20000000800 */
[----:B------:R-:W0:Y:S07]  /*0010*/  S2R R21, SR_TID.X ;  /* 0x0000000000157919 */ /* 0x000e2e0000002100 */
[----:B------:R-:W0:Y:S01]  /*0020*/  S2UR UR4, SR_CTAID.X ;  /* 0x00000000000479c3 */ /* 0x000e220000002500 */
[----:B------:R-:W1:Y:S01]  /*0030*/  LDCU.64 UR6, c[0x0][0x388] ;  /* 0x00007100ff0677ac */ /* 0x000e620008000a00 */
[----:B------:R-:W2:Y:S06]  /*0040*/  LDCU.64 UR8, c[0x0][0x380] ;  /* 0x00007000ff0877ac */ /* 0x000eac0008000a00 */
[----:B------:R-:W0:Y:S01]  /*0050*/  LDC R0, c[0x0][0x360] ;  /* 0x0000d800ff007b82 */ /* 0x000e220000000800 */
[----:B------:R-:W3:Y:S01]  /*0060*/  LDCU UR5, c[0x0][0x370] ;  /* 0x00006e00ff0577ac */ /* 0x000ee20008000800 */
[----:B0-----:R-:W-:-:S02]  /*0070*/  IMAD R21, R0, UR4, R21 ;  /* 0x0000000400157c24 */ /* 0x001fc4000f8e0215 */
[----:B---3--:R-:W-:-:S03]  /*0080*/  IMAD R0, R0, UR5, RZ ;  /* 0x0000000500007c24 */ /* 0x008fc6000f8e02ff */
[----:B-1----:R-:W-:-:S04]  /*0090*/  ISETP.GE.U32.AND P0, PT, R21, UR6, PT ;  /* 0x0000000615007c0c */ /* 0x002fc8000bf06070 */
[----:B------:R-:W-:-:S13]  /*00a0*/  ISETP.GE.U32.AND.EX P0, PT, RZ, UR7, PT, P0 ;  /* 0x00000007ff007c0c */ /* 0x000fda000bf06100 */
[----:B--2---:R-:W-:Y:S05]  /*00b0*/  @P0 EXIT ;  /* 0x000000000000094d */ /* 0x004fea0003800000 */
[----:B------:R-:W-:-:S07]  /*00c0*/  IMAD.MOV.U32 R20, RZ, RZ, RZ ;  /* 0x000000ffff147224 */ /* 0x000fce00078e00ff */
.L_x_0:
[----:B------:R-:W0:Y:S01]  /*00d0*/  LDCU.64 UR4, c[0x0][0x358] ;  /* 0x00006b00ff0477ac */ /* 0x000e220008000a00 */
[C---:B------:R-:W-:Y:S01]  /*00e0*/  LEA R26, P0, R21.reuse, UR8, 0x6 ;  /* 0x00000008151a7c11 */ /* 0x040fe2000f8030ff */
[----:B--2---:R-:W1:Y:S03]  /*00f0*/  LDC.64 R18, c[0x0][0x390] ;  /* 0x0000e400ff127b82 */ /* 0x004e660000000a00 */
[----:B------:R-:W-:-:S05]  /*0100*/  LEA.HI.X R27, R21, UR9, R20, 0x6, P0 ;  /* 0x00000009151b7c11 */ /* 0x000fca00080f3414 */
[----:B------:R-:W2:Y:S01]  /*0110*/  LDC.64 R22, c[0x0][0x398] ;  /* 0x0000e600ff167b82 */ /* 0x000ea20000000a00 */
[----:B0-----:R-:W3:Y:S04]  /*0120*/  LDG.E.64 R4, desc[UR4][R26.64] ;  /* 0x000000041a047981 */ /* 0x001ee8000c1e1b00 */
[----:B------:R-:W4:Y:S04]  /*0130*/  LDG.E.64 R16, desc[UR4][R26.64+0x8] ;  /* 0x000008041a107981 */ /* 0x000f28000c1e1b00 */
[----:B------:R-:W5:Y:S04]  /*0140*/  LDG.E.64 R14, desc[UR4][R26.64+0x10] ;  /* 0x000010041a0e7981 */ /* 0x000f68000c1e1b00 */
[----:B------:R-:W5:Y:S04]  /*0150*/  LDG.E.64 R12, desc[UR4][R26.64+0x18] ;  /* 0x000018041a0c7981 */ /* 0x000f68000c1e1b00 */
[----:B------:R-:W5:Y:S04]  /*0160*/  LDG.E.64 R10, desc[UR4][R26.64+0x20] ;  /* 0x000020041a0a7981 */ /* 0x000f68000c1e1b00 */
[----:B------:R-:W5:Y:S04]  /*0170*/  LDG.E.64 R8, desc[UR4][R26.64+0x28] ;  /* 0x000028041a087981 */ /* 0x000f68000c1e1b00 */
[----:B------:R-:W5:Y:S04]  /*0180*/  LDG.E.64 R6, desc[UR4][R26.64+0x30] ;  /* 0x000030041a067981 */ /* 0x000f68000c1e1b00 */
[----:B------:R0:W5:Y:S01]  /*0190*/  LDG.E.64 R2, desc[UR4][R26.64+0x38] ;  /* 0x000038041a027981 */ /* 0x000162000c1e1b00 */
[----:B------:R-:W-:-:S02]  /*01a0*/  IMAD R25, R20, 0x120, RZ ;  /* 0x0000012014197824 */ /* 0x000fc400078e02ff */
[----:B-1----:R-:W-:-:S04]  /*01b0*/  IMAD.WIDE.U32 R18, R21, 0x120, R18 ;  /* 0x0000012015127825 */ /* 0x002fc800078e0012 */
[----:B--2---:R-:W-:-:S04]  /*01c0*/  IMAD.WIDE.U32 R22, R21, 0x120, R22 ;  /* 0x0000012015167825 */ /* 0x004fc800078e0016 */
[----:B------:R-:W-:Y:S02]  /*01d0*/  IMAD.IADD R19, R19, 0x1, R25 ;  /* 0x0000000113137824 */ /* 0x000fe400078e0219 */
[----:B------:R-:W-:-:S03]  /*01e0*/  IMAD.IADD R23, R25, 0x1, R23 ;  /* 0x0000000119177824 */ /* 0x000fc600078e0217 */
[----:B---3--:R-:W-:Y:S01]  /*01f0*/  STG.E.64 desc[UR4][R18.64], R4 ;  /* 0x0000000412007986 */ /* 0x008fe2000c101b04 */
[----:B----4-:R-:W-:-:S03]  /*0200*/  ISETP.GT.U32.AND P0, PT, R4, R16, PT ;  /* 0x000000100400720c */ /* 0x010fc60003f04070 */
[----:B------:R-:W-:Y:S01]  /*0210*/  STG.E.64 desc[UR4][R22.64], R4 ;  /* 0x0000000416007986 */ /* 0x000fe2000c101b04 */
[----:B------:R-:W-:Y:S02]  /*0220*/  ISETP.LT.U32.AND P1, PT, R16, R4, PT ;  /* 0x000000041000720c */ /* 0x000fe40003f21070 */
[CC--:B------:R-:W-:Y:S02]  /*0230*/  ISETP.GT.U32.AND.EX P0, PT, R5.reuse, R17.reuse, PT, P0 ;  /* 0x000000110500720c */ /* 0x0c0fe40003f04100 */
[-C--:B-----5:R-:W-:Y:S02]  /*0240*/  ISETP.LT.U32.AND P2, PT, R14, R16.reuse, PT ;  /* 0x000000100e00720c */ /* 0x0a0fe40003f41070 */
[----:B------:R-:W-:Y:S02]  /*0250*/  SEL R24, R4, R16, P0 ;  /* 0x0000001004187207 */ /* 0x000fe40000000000 */
[----:B------:R-:W-:Y:S02]  /*0260*/  SEL R25, R5, R17, P0 ;  /* 0x0000001105197207 */ /* 0x000fe40000000000 */
[----:B------:R-:W-:-:S02]  /*0270*/  ISETP.LT.U32.AND.EX P0, PT, R17, R5, PT, P1 ;  /* 0x000000051100720c */ /* 0x000fc40003f01110 */
[----:B------:R-:W-:Y:S01]  /*0280*/  ISETP.GT.U32.AND P1, PT, R4, R14, PT ;  /* 0x0000000e0400720c */ /* 0x000fe20003f24070 */
[----:B------:R1:W-:Y:S01]  /*0290*/  STG.E.64 desc[UR4][R18.64+0x8], R24 ;  /* 0x0000081812007986 */ /* 0x0003e2000c101b04 */
[-C--:B0-----:R-:W-:Y:S02]  /*02a0*/  SEL R26, R16, R4.reuse, P0 ;  /* 0x00000004101a7207 */ /* 0x081fe40000000000 */
[----:B------:R-:W-:Y:S02]  /*02b0*/  SEL R27, R17, R5, P0 ;  /* 0x00000005111b7207 */ /* 0x000fe40000000000 */
[----:B------:R-:W-:Y:S02]  /*02c0*/  ISETP.GT.U32.AND.EX P0, PT, R5, R15, PT, P1 ;  /* 0x0000000f0500720c */ /* 0x000fe40003f04110 */
[----:B------:R-:W-:Y:S01]  /*02d0*/  ISETP.LT.U32.AND P1, PT, R14, R4, PT ;  /* 0x000000040e00720c */ /* 0x000fe20003f21070 */
[----:B------:R0:W-:Y:S01]  /*02e0*/  STG.E.64 desc[UR4][R22.64+0x8], R26 ;  /* 0x0000081a16007986 */ /* 0x0001e2000c101b04 */
[----:B------:R-:W-:-:S02]  /*02f0*/  SEL R28, R4, R14, P0 ;  /* 0x0000000e041c7207 */ /* 0x000fc40000000000 */
[----:B------:R-:W-:Y:S02]  /*0300*/  SEL R29, R5, R15, P0 ;  /* 0x0000000f051d7207 */ /* 0x000fe40000000000 */
[CC--:B------:R-:W-:Y:S02]  /*0310*/  ISETP.LT.U32.AND.EX P0, PT, R15.reuse, R5.reuse, PT, P1 ;  /* 0x000000050f00720c */ /* 0x0c0fe40003f01110 */
[----:B------:R-:W-:Y:S01]  /*0320*/  ISETP.GT.U32.AND P1, PT, R4, R12, PT ;  /* 0x0000000c0400720c */ /* 0x000fe20003f24070 */
[----:B------:R2:W-:Y:S01]  /*0330*/  STG.E.64 desc[UR4][R18.64+0x10], R28 ;  /* 0x0000101c12007986 */ /* 0x0005e2000c101b04 */
[----:B-1----:R-:W-:Y:S02]  /*0340*/  SEL R24, R14, R4, P0 ;  /* 0x000000040e187207 */ /* 0x002fe40000000000 */
[----:B------:R-:W-:Y:S02]  /*0350*/  SEL R25, R15, R5, P0 ;  /* 0x000000050f197207 */ /* 0x000fe40000000000 */
[----:B------:R-:W-:-:S02]  /*0360*/  ISETP.GT.U32.AND.EX P0, PT, R5, R13, PT, P1 ;  /* 0x0000000d0500720c */ /* 0x000fc40003f04110 */
[----:B------:R-:W-:Y:S01]  /*0370*/  ISETP.LT.U32.AND P1, PT, R12, R4, PT ;  /* 0x000000040c00720c */ /* 0x000fe20003f21070 */
[----:B------:R1:W-:Y:S01]  /*0380*/  STG.E.64 desc[UR4][R22.64+0x10], R24 ;  /* 0x0000101816007986 */ /* 0x0003e2000c101b04 */
[C---:B0-----:R-:W-:Y:S02]  /*0390*/  SEL R26, R4.reuse, R12, P0 ;  /* 0x0000000c041a7207 */ /* 0x041fe40000000000 */
[----:B------:R-:W-:Y:S02]  /*03a0*/  SEL R27, R5, R13, P0 ;  /* 0x0000000d051b7207 */ /* 0x000fe40000000000 */
[----:B------:R-:W-:Y:S02]  /*03b0*/  ISETP.LT.U32.AND.EX P0, PT, R13, R5, PT, P1 ;  /* 0x000000050d00720c */ /* 0x000fe40003f01110 */
[----:B------:R-:W-:Y:S01]  /*03c0*/  ISETP.GT.U32.AND P1, PT, R4, R10, PT ;  /* 0x0000000a0400720c */ /* 0x000fe20003f24070 */
[----:B------:R0:W-:Y:S01]  /*03d0*/  STG.E.64 desc[UR4][R18.64+0x18], R26 ;  /* 0x0000181a12007986 */ /* 0x0001e2000c101b04 */
[----:B--2---:R-:W-:-:S02]  /*03e0*/  SEL R28, R12, R4, P0 ;  /* 0x000000040c1c7207 */ /* 0x004fc40000000000 */
[----:B------:R-:W-:Y:S02]  /*03f0*/  SEL R29, R13, R5, P0 ;  /* 0x000000050d1d7207 */ /* 0x000fe40000000000 */
[CC--:B------:R-:W-:Y:S02]  /*0400*/  ISETP.GT.U32.AND.EX P0, PT, R5.reuse, R11.reuse, PT, P1 ;  /* 0x0000000b0500720c */ /* 0x0c0fe40003f04110 */
[----:B------:R-:W-:Y:S01]  /*0410*/  ISETP.LT.U32.AND P1, PT, R10, R4, PT ;  /* 0x000000040a00720c */ /* 0x000fe20003f21070 */
[----:B------:R2:W-:Y:S01]  /*0420*/  STG.E.64 desc[UR4][R22.64+0x18], R28 ;  /* 0x0000181c16007986 */ /* 0x0005e2000c101b04 */
[----:B-1----:R-:W-:Y:S02]  /*0430*/  SEL R24, R4, R10, P0 ;  /* 0x0000000a04187207 */ /* 0x002fe40000000000 */
        /* <DEDUP_REMOVED lines=9> */
[----:B--2---:R-:W-:-:S02]  /*04d0*/  SEL R28, R4, R8, P0 ;  /* 0x00000008041c7207 */ /* 0x004fc40000000000 */
        /* <DEDUP_REMOVED lines=17> */
[----:B------:R-:W-:Y:S01]  /*05f0*/  ISETP.GT.U32.AND P1, PT, R16, R14, PT ;  /* 0x0000000e1000720c */ /* 0x000fe20003f24070 */
[----:B------:R2:W-:Y:S01]  /*0600*/  STG.E.64 desc[UR4][R22.64+0x30], R28 ;  /* 0x0000301c16007986 */ /* 0x0005e2000c101b04 */
[----:B-1----:R-:W-:Y:S02]  /*0610*/  SEL R24, R4, R2, P0 ;  /* 0x0000000204187207 */ /* 0x002fe40000000000 */
[----:B------:R-:W-:Y:S02]  /*0620*/  SEL R25, R5, R3, P0 ;  /* 0x0000000305197207 */ /* 0x000fe40000000000 */
[----:B------:R-:W-:-:S02]  /*0630*/  ISETP.LT.U32.AND P0, PT, R2, R4, PT ;  /* 0x000000040200720c */ /* 0x000fc40003f01070 */
[----:B------:R-:W-:Y:S01]  /*0640*/  ISETP.GT.U32.AND.EX P1, PT, R17, R15, PT, P1 ;  /* 0x0000000f1100720c */ /* 0x000fe20003f24110 */
[----:B------:R-:W-:Y:S01]  /*0650*/  STG.E.64 desc[UR4][R18.64+0x38], R24 ;  /* 0x0000381812007986 */ /* 0x000fe2000c101b04 */
[CC--:B------:R-:W-:Y:S02]  /*0660*/  ISETP.LT.U32.AND.EX P0, PT, R3.reuse, R5.reuse, PT, P0 ;  /* 0x000000050300720c */ /* 0x0c0fe40003f01100 */
[----:B------:R-:W-:Y:S02]  /*0670*/  ISETP.GT.U32.AND P3, PT, R16, R10, PT ;  /* 0x0000000a1000720c */ /* 0x000fe40003f64070 */
[----:B0-----:R-:W-:Y:S02]  /*0680*/  SEL R26, R2, R4, P0 ;  /* 0x00000004021a7207 */ /* 0x001fe40000000000 */
[----:B------:R-:W-:Y:S02]  /*0690*/  SEL R27, R3, R5, P0 ;  /* 0x00000005031b7207 */ /* 0x000fe40000000000 */
[----:B------:R-:W-:-:S02]  /*06a0*/  ISETP.LT.U32.AND.EX P0, PT, R15, R17, PT, P2 ;  /* 0x000000110f00720c */ /* 0x000fc40003f01120 */
[C---:B------:R-:W-:Y:S01]  /*06b0*/  SEL R4, R16.reuse, R14, P1 ;  /* 0x0000000e10047207 */ /* 0x040fe20000800000 */
[----:B------:R0:W-:Y:S01]  /*06c0*/  STG.E.64 desc[UR4][R22.64+0x38], R26 ;  /* 0x0000381a16007986 */ /* 0x0001e2000c101b04 */
[----:B------:R-:W-:Y:S02]  /*06d0*/  SEL R5, R17, R15, P1 ;  /* 0x0000000f11057207 */ /* 0x000fe40000800000 */
[----:B------:R-:W-:Y:S01]  /*06e0*/  ISETP.GT.U32.AND P1, PT, R16, R12, PT ;  /* 0x0000000c1000720c */ /* 0x000fe20003f24070 */
[----:B------:R-:W-:Y:S01]  /*06f0*/  STG.E.64 desc[UR4][R18.64+0x40], R16 ;  /* 0x0000401012007986 */ /* 0x000fe2000c101b04 */
[----:B--2---:R-:W-:Y:S02]  /*0700*/  SEL R28, R14, R16, P0 ;  /* 0x000000100e1c7207 */ /* 0x004fe40000000000 */
[----:B------:R-:W-:Y:S01]  /*0710*/  SEL R29, R15, R17, P0 ;  /* 0x000000110f1d7207 */ /* 0x000fe20000000000 */
[----:B------:R-:W-:Y:S01]  /*0720*/  STG.E.64 desc[UR4][R22.64+0x40], R16 ;  /* 0x0000401016007986 */ /* 0x000fe2000c101b04 */
[----:B------:R-:W-:-:S02]  /*0730*/  ISETP.GT.U32.AND.EX P0, PT, R17, R13, PT, P1 ;  /* 0x0000000d1100720c */ /* 0x000fc40003f04110 */
[----:B------:R-:W-:Y:S01]  /*0740*/  ISETP.LT.U32.AND P2, PT, R12, R16, PT ;  /* 0x000000100c00720c */ /* 0x000fe20003f41070 */
[----:B------:R1:W-:Y:S01]  /*0750*/  STG.E.64 desc[UR4][R18.64+0x48], R4 ;  /* 0x0000480412007986 */ /* 0x0003e2000c101b04 */
[-C--:B------:R-:W-:Y:S02]  /*0760*/  ISETP.LT.U32.AND P4, PT, R6, R12.reuse, PT ;  /* 0x0000000c0600720c */ /* 0x080fe40003f81070 */
[----:B0-----:R-:W-:Y:S01]  /*0770*/  SEL R26, R16, R12, P0 ;  /* 0x0000000c101a7207 */ /* 0x001fe20000000000 */
[----:B------:R0:W-:Y:S01]  /*0780*/  STG.E.64 desc[UR4][R22.64+0x48], R28 ;  /* 0x0000481c16007986 */ /* 0x0001e2000c101b04 */
[----:B------:R-:W-:Y:S02]  /*0790*/  SEL R27, R17, R13, P0 ;  /* 0x0000000d111b7207 */ /* 0x000fe40000000000 */
[----:B------:R-:W-:Y:S02]  /*07a0*/  ISETP.LT.U32.AND.EX P1, PT, R13, R17, PT, P2 ;  /* 0x000000110d00720c */ /* 0x000fe40003f21120 */
[----:B------:R-:W-:Y:S01]  /*07b0*/  ISETP.GT.U32.AND.EX P0, PT, R17, R11, PT, P3 ;  /* 0x0000000b1100720c */ /* 0x000fe20003f04130 */
[----:B------:R2:W-:Y:S01]  /*07c0*/  STG.E.64 desc[UR4][R18.64+0x50], R26 ;  /* 0x0000501a12007986 */ /* 0x0005e2000c101b04 */
[----:B------:R-:W-:-:S02]  /*07d0*/  ISETP.LT.U32.AND P2, PT, R10, R16, PT ;  /* 0x000000100a00720c */ /* 0x000fc40003f41070 */
[----:B------:R-:W-:Y:S02]  /*07e0*/  SEL R24, R12, R16, P1 ;  /* 0x000000100c187207 */ /* 0x000fe40000800000 */
[----:B------:R-:W-:Y:S02]  /*07f0*/  SEL R25, R13, R17, P1 ;  /* 0x000000110d197207 */ /* 0x000fe40000800000 */
[C---:B-1----:R-:W-:Y:S02]  /*0800*/  SEL R4, R16.reuse, R10, P0 ;  /* 0x0000000a10047207 */ /* 0x042fe40000000000 */
[----:B------:R-:W-:Y:S01]  /*0810*/  SEL R5, R17, R11, P0 ;  /* 0x0000000b11057207 */ /* 0x000fe20000000000 */
[----:B------:R1:W-:Y:S01]  /*0820*/  STG.E.64 desc[UR4][R22.64+0x50], R24 ;  /* 0x0000501816007986 */ /* 0x0003e2000c101b04 */
[----:B------:R-:W-:Y:S02]  /*0830*/  ISETP.LT.U32.AND.EX P1, PT, R11, R17, PT, P2 ;  /* 0x000000110b00720c */ /* 0x000fe40003f21120 */
[----:B------:R-:W-:Y:S01]  /*0840*/  ISETP.GT.U32.AND P0, PT, R16, R8, PT ;  /* 0x000000081000720c */ /* 0x000fe20003f04070 */
[----:B------:R3:W-:Y:S01]  /*0850*/  STG.E.64 desc[UR4][R18.64+0x58], R4 ;  /* 0x0000580412007986 */ /* 0x0007e2000c101b04 */
[----:B0-----:R-:W-:-:S02]  /*0860*/  SEL R28, R10, R16, P1 ;  /* 0x000000100a1c7207 */ /* 0x001fc40000800000 */
[----:B------:R-:W-:Y:S02]  /*0870*/  SEL R29, R11, R17, P1 ;  /* 0x000000110b1d7207 */ /* 0x000fe40000800000 */
[CC--:B------:R-:W-:Y:S02]  /*0880*/  ISETP.GT.U32.AND.EX P0, PT, R17.reuse, R9.reuse, PT, P0 ;  /* 0x000000091100720c */ /* 0x0c0fe40003f04100 */
[----:B------:R-:W-:Y:S01]  /*0890*/  ISETP.LT.U32.AND P1, PT, R8, R16, PT ;  /* 0x000000100800720c */ /* 0x000fe20003f21070 */
[----:B------:R0:W-:Y:S01]  /*08a0*/  STG.E.64 desc[UR4][R22.64+0x58], R28 ;  /* 0x0000581c16007986 */ /* 0x0001e2000c101b04 */
[C---:B------:R-:W-:Y:S02]  /*08b0*/  ISETP.GT.U32.AND P2, PT, R16.reuse, R6, PT ;  /* 0x000000061000720c */ /* 0x040fe40003f44070 */
[----:B--2---:R-:W-:Y:S02]  /*08c0*/  SEL R26, R16, R8, P0 ;  /* 0x00000008101a7207 */ /* 0x004fe40000000000 */
[----:B------:R-:W-:-:S02]  /*08d0*/  SEL R27, R17, R9, P0 ;  /* 0x00000009111b7207 */ /* 0x000fc40000000000 */
[----:B------:R-:W-:Y:S02]  /*08e0*/  ISETP.LT.U32.AND.EX P1, PT, R9, R17, PT, P1 ;  /* 0x000000110900720c */ /* 0x000fe40003f21110 */
[----:B------:R-:W-:Y:S01]  /*08f0*/  ISETP.GT.U32.AND.EX P0, PT, R17, R7, PT, P2 ;  /* 0x000000071100720c */ /* 0x000fe20003f04120 */
[----:B------:R-:W-:Y:S01]  /*0900*/  STG.E.64 desc[UR4][R18.64+0x60], R26 ;  /* 0x0000601a12007986 */ /* 0x000fe2000c101b04 */
[-C--:B------:R-:W-:Y:S02]  /*0910*/  ISETP.LT.U32.AND P3, PT, R6, R16.reuse, PT ;  /* 0x000000100600720c */ /* 0x080fe40003f61070 */
[----:B-1----:R-:W-:Y:S02]  /*0920*/  SEL R24, R8, R16, P1 ;  /* 0x0000001008187207 */ /* 0x002fe40000800000 */
[----:B------:R-:W-:Y:S02]  /*0930*/  SEL R25, R9, R17, P1 ;  /* 0x0000001109197207 */ /* 0x000fe40000800000 */
[----:B---3--:R-:W-:-:S02]  /*0940*/  SEL R4, R16, R6, P0 ;  /* 0x0000000610047207 */ /* 0x008fc40000000000 */
[----:B------:R-:W-:Y:S01]  /*0950*/  SEL R5, R17, R7, P0 ;  /* 0x0000000711057207 */ /* 0x000fe20000000000 */
[----:B------:R1:W-:Y:S01]  /*0960*/  STG.E.64 desc[UR4][R22.64+0x60], R24 ;  /* 0x0000601816007986 */ /* 0x0003e2000c101b04 */
[CC--:B------:R-:W-:Y:S02]  /*0970*/  ISETP.LT.U32.AND.EX P1, PT, R7.reuse, R17.reuse, PT, P3 ;  /* 0x000000110700720c */ /* 0x0c0fe40003f21130 */
[----:B------:R-:W-:Y:S01]  /*0980*/  ISETP.GT.U32.AND P0, PT, R16, R2, PT ;  /* 0x000000021000720c */ /* 0x000fe20003f04070 */
[----:B------:R2:W-:Y:S01]  /*0990*/  STG.E.64 desc[UR4][R18.64+0x68], R4 ;  /* 0x0000680412007986 */ /* 0x0005e2000c101b04 */
[-C--:B------:R-:W-:Y:S02]  /*09a0*/  ISETP.LT.U32.AND P2, PT, R2, R16.reuse, PT ;  /* 0x000000100200720c */ /* 0x080fe40003f41070 */
[----:B0-----:R-:W-:Y:S02]  /*09b0*/  SEL R28, R6, R16, P1 ;  /* 0x00000010061c7207 */ /* 0x001fe40000800000 */
[----:B------:R-:W-:-:S02]  /*09c0*/  SEL R29, R7, R17, P1 ;  /* 0x00000011071d7207 */ /* 0x000fc40000800000 */
[----:B------:R-:W-:Y:S02]  /*09d0*/  ISETP.GT.U32.AND.EX P0, PT, R17, R3, PT, P0 ;  /* 0x000000031100720c */ /* 0x000fe40003f04100 */
[----:B------:R-:W-:Y:S01]  /*09e0*/  ISETP.LT.U32.AND.EX P1, PT, R3, R17, PT, P2 ;  /* 0x000000110300720c */ /* 0x000fe20003f21120 */
[----:B------:R-:W-:Y:S01]  /*09f0*/  STG.E.64 desc[UR4][R22.64+0x68], R28 ;  /* 0x0000681c16007986 */ /* 0x000fe2000c101b04 */
[----:B-1----:R-:W-:Y:S02]  /*0a00*/  SEL R24, R16, R2, P0 ;  /* 0x0000000210187207 */ /* 0x002fe40000000000 */
[----:B------:R-:W-:Y:S02]  /*0a10*/  SEL R25, R17, R3, P0 ;  /* 0x0000000311197207 */ /* 0x000fe40000000000 */
[----:B------:R-:W-:Y:S02]  /*0a20*/  ISETP.GT.U32.AND P2, PT, R14, R12, PT ;  /* 0x0000000c0e00720c */ /* 0x000fe40003f44070 */
[----:B------:R-:W-:Y:S01]  /*0a30*/  SEL R16, R2, R16, P1 ;  /* 0x0000001002107207 */ /* 0x000fe20000800000 */
[----:B------:R0:W-:Y:S01]  /*0a40*/  STG.E.64 desc[UR4][R18.64+0x70], R24 ;  /* 0x0000701812007986 */ /* 0x0001e2000c101b04 */
[----:B------:R-:W-:-:S02]  /*0a50*/  SEL R17, R3, R17, P1 ;  /* 0x0000001103117207 */ /* 0x000fc40000800000 */
[----:B------:R-:W-:Y:S02]  /*0a60*/  ISETP.LT.U32.AND P1, PT, R12, R14, PT ;  /* 0x0000000e0c00720c */ /* 0x000fe40003f21070 */
[----:B------:R-:W-:Y:S01]  /*0a70*/  ISETP.GT.U32.AND.EX P0, PT, R15, R13, PT, P2 ;  /* 0x0000000d0f00720c */ /* 0x000fe20003f04120 */
[----:B------:R1:W-:Y:S01]  /*0a80*/  STG.E.64 desc[UR4][R22.64+0x70], R16 ;  /* 0x0000701016007986 */ /* 0x0003e2000c101b04 */
[C---:B------:R-:W-:Y:S02]  /*0a90*/  ISETP.GT.U32.AND P2, PT, R14.reuse, R10, PT ;  /* 0x0000000a0e00720c */ /* 0x040fe40003f44070 */
[----:B------:R-:W-:Y:S01]  /*0aa0*/  ISETP.LT.U32.AND.EX P1, PT, R13, R15, PT, P1 ;  /* 0x0000000f0d00720c */ /* 0x000fe20003f21110 */
[----:B------:R-:W-:Y:S01]  /*0ab0*/  STG.E.64 desc[UR4][R18.64+0x78], R14 ;  /* 0x0000780e12007986 */ /* 0x000fe2000c101b04 */
[----:B--2---:R-:W-:Y:S02]  /*0ac0*/  SEL R4, R14, R12, P0 ;  /* 0x0000000c0e047207 */ /* 0x004fe40000000000 */
[C---:B------:R-:W-:Y:S01]  /*0ad0*/  SEL R5, R15.reuse, R13, P0 ;  /* 0x0000000d0f057207 */ /* 0x040fe20000000000 */
[----:B------:R-:W-:Y:S01]  /*0ae0*/  STG.E.64 desc[UR4][R22.64+0x78], R14 ;  /* 0x0000780e16007986 */ /* 0x000fe2000c101b04 */
[----:B------:R-:W-:-:S02]  /*0af0*/  ISETP.GT.U32.AND.EX P0, PT, R15, R11, PT, P2 ;  /* 0x0000000b0f00720c */ /* 0x000fc40003f04120 */
[-C--:B------:R-:W-:Y:S01]  /*0b00*/  SEL R26, R12, R14.reuse, P1 ;  /* 0x0000000e0c1a7207 */ /* 0x080fe20000800000 */
[----:B------:R2:W-:Y:S01]  /*0b10*/  STG.E.64 desc[UR4][R18.64+0x80], R4 ;  /* 0x0000800412007986 */ /* 0x0005e2000c101b04 */
[----:B------:R-:W-:Y:S02]  /*0b20*/  SEL R27, R13, R15, P1 ;  /* 0x0000000f0d1b7207 */ /* 0x000fe40000800000 */
[----:B------:R-:W-:Y:S02]  /*0b30*/  ISETP.LT.U32.AND P1, PT, R10, R14, PT ;  /* 0x0000000e0a00720c */ /* 0x000fe40003f21070 */
[C---:B------:R-:W-:Y:S01]  /*0b40*/  ISETP.GT.U32.AND P2, PT, R14.reuse, R8, PT ;  /* 0x000000080e00720c */ /* 0x040fe20003f44070 */
[----:B------:R-:W-:Y:S01]  /*0b50*/  STG.E.64 desc[UR4][R22.64+0x80], R26 ;  /* 0x0000801a16007986 */ /* 0x000fe2000c101b04 */
[----:B0-----:R-:W-:Y:S02]  /*0b60*/  SEL R24, R14, R10, P0 ;  /* 0x0000000a0e187207 */ /* 0x001fe40000000000 */
[----:B------:R-:W-:-:S02]  /*0b70*/  SEL R25, R15, R11, P0 ;  /* 0x0000000b0f197207 */ /* 0x000fc40000000000 */
[----:B------:R-:W-:Y:S02]  /*0b80*/  ISETP.LT.U32.AND.EX P0, PT, R11, R15, PT, P1 ;  /* 0x0000000f0b00720c */ /* 0x000fe40003f01110 */
[----:B------:R-:W-:Y:S01]  /*0b90*/  ISETP.GT.U32.AND.EX P1, PT, R15, R9, PT, P2 ;  /* 0x000000090f00720c */ /* 0x000fe20003f24120 */
[----:B------:R0:W-:Y:S01]  /*0ba0*/  STG.E.64 desc[UR4][R18.64+0x88], R24 ;  /* 0x0000881812007986 */ /* 0x0001e2000c101b04 */
[----:B------:R-:W-:Y:S02]  /*0bb0*/  ISETP.LT.U32.AND P3, PT, R8, R14, PT ;  /* 0x0000000e0800720c */ /* 0x000fe40003f61070 */
[----:B------:R-:W-:Y:S02]  /*0bc0*/  ISETP.GT.U32.AND P2, PT, R14, R6, PT ;  /* 0x000000060e00720c */ /* 0x000fe40003f44070 */
[----:B-1----:R-:W-:Y:S02]  /*0bd0*/  SEL R16, R10, R14, P0 ;  /* 0x0000000e0a107207 */ /* 0x002fe40000000000 */
[----:B------:R-:W-:-:S02]  /*0be0*/  SEL R17, R11, R15, P0 ;  /* 0x0000000f0b117207 */ /* 0x000fc40000000000 */
[----:B--2---:R-:W-:Y:S02]  /*0bf0*/  SEL R4, R14, R8, P1 ;  /* 0x000000080e047207 */ /* 0x004fe40000800000 */
[----:B------:R-:W-:Y:S01]  /*0c00*/  SEL R5, R15, R9, P1 ;  /* 0x000000090f057207 */ /* 0x000fe20000800000 */
[----:B------:R-:W-:Y:S01]  /*0c10*/  STG.E.64 desc[UR4][R22.64+0x88], R16 ;  /* 0x0000881016007986 */ /* 0x000fe2000c101b04 */
[----:B------:R-:W-:Y:S02]  /*0c20*/  ISETP.LT.U32.AND.EX P0, PT, R9, R15, PT, P3 ;  /* 0x0000000f0900720c */ /* 0x000fe40003f01130 */
[----:B------:R-:W-:Y:S01]  /*0c30*/  ISETP.GT.U32.AND.EX P1, PT, R15, R7, PT, P2 ;  /* 0x000000070f00720c */ /* 0x000fe20003f24120 */
[----:B------:R1:W-:Y:S01]  /*0c40*/  STG.E.64 desc[UR4][R18.64+0x90], R4 ;  /* 0x0000900412007986 */ /* 0x0003e2000c101b04 */
[----:B0-----:R-:W-:Y:S02]  /*0c50*/  SEL R24, R8, R14, P0 ;  /* 0x0000000e08187207 */ /* 0x001fe40000000000 */
[----:B------:R-:W-:-:S02]  /*0c60*/  SEL R25, R9, R15, P0 ;  /* 0x0000000f09197207 */ /* 0x000fc40000000000 */
[----:B------:R-:W-:Y:S02]  /*0c70*/  SEL R26, R14, R6, P1 ;  /* 0x000000060e1a7207 */ /* 0x000fe40000800000 */
[----:B------:R-:W-:Y:S01]  /*0c80*/  SEL R27, R15, R7, P1 ;  /* 0x000000070f1b7207 */ /* 0x000fe20000800000 */
[----:B------:R0:W-:Y:S01]  /*0c90*/  STG.E.64 desc[UR4][R22.64+0x90], R24 ;  /* 0x0000901816007986 */ /* 0x0001e2000c101b04 */
[----:B------:R-:W-:Y:S02]  /*0ca0*/  ISETP.LT.U32.AND P0, PT, R6, R14, PT ;  /* 0x0000000e0600720c */ /* 0x000fe40003f01070 */
[----:B------:R-:W-:Y:S01]  /*0cb0*/  ISETP.GT.U32.AND P1, PT, R14, R2, PT ;  /* 0x000000020e00720c */ /* 0x000fe20003f24070 */
[----:B------:R-:W-:Y:S01]  /*0cc0*/  STG.E.64 desc[UR4][R18.64+0x98], R26 ;  /* 0x0000981a12007986 */ /* 0x000fe2000c101b04 */
[----:B------:R-:W-:Y:S02]  /*0cd0*/  ISETP.LT.U32.AND.EX P0, PT, R7, R15, PT, P0 ;  /* 0x0000000f0700720c */ /* 0x000fe40003f01100 */
[----:B------:R-:W-:-:S02]  /*0ce0*/  ISETP.GT.U32.AND.EX P1, PT, R15, R3, PT, P1 ;  /* 0x000000030f00720c */ /* 0x000fc40003f24110 */
[-C--:B------:R-:W-:Y:S02]  /*0cf0*/  ISETP.LT.U32.AND P2, PT, R2, R14.reuse, PT ;  /* 0x0000000e0200720c */ /* 0x080fe40003f41070 */
[----:B-1----:R-:W-:Y:S02]  /*0d00*/  SEL R4, R6, R14, P0 ;  /* 0x0000000e06047207 */ /* 0x002fe40000000000 */
[----:B------:R-:W-:Y:S02]  /*0d10*/  SEL R5, R7, R15, P0 ;  /* 0x0000000f07057207 */ /* 0x000fe40000000000 */
[----:B------:R-:W-:Y:S02]  /*0d20*/  SEL R16, R14, R2, P1 ;  /* 0x000000020e107207 */ /* 0x000fe40000800000 */
[----:B------:R-:W-:Y:S01]  /*0d30*/  SEL R17, R15, R3, P1 ;  /* 0x000000030f117207 */ /* 0x000fe20000800000 */
[----:B------:R1:W-:Y:S01]  /*0d40*/  STG.E.64 desc[UR4][R22.64+0x98], R4 ;  /* 0x0000980416007986 */ /* 0x0003e2000c101b04 */
[----:B------:R-:W-:-:S02]  /*0d50*/  ISETP.LT.U32.AND.EX P2, PT, R3, R15, PT, P2 ;  /* 0x0000000f0300720c */ /* 0x000fc40003f41120 */
[----:B------:R-:W-:Y:S01]  /*0d60*/  ISETP.GT.U32.AND P0, PT, R12, R10, PT ;  /* 0x0000000a0c00720c */ /* 0x000fe20003f04070 */
[----:B------:R-:W-:Y:S01]  /*0d70*/  STG.E.64 desc[UR4][R18.64+0xa0], R16 ;  /* 0x0000a01012007986 */ /* 0x000fe2000c101b04 */
[----:B------:R-:W-:Y:S02]  /*0d80*/  ISETP.LT.U32.AND P1, PT, R10, R12, PT ;  /* 0x0000000c0a00720c */ /* 0x000fe40003f21070 */
[----:B------:R-:W-:Y:S02]  /*0d90*/  SEL R14, R2, R14, P2 ;  /* 0x0000000e020e7207 */ /* 0x000fe40001000000 */
[----:B------:R-:W-:Y:S02]  /*0da0*/  SEL R15, R3, R15, P2 ;  /* 0x0000000f030f7207 */ /* 0x000fe40001000000 */
[----:B------:R-:W-:Y:S02]  /*0db0*/  ISETP.GT.U32.AND.EX P0, PT, R13, R11, PT, P0 ;  /* 0x0000000b0d00720c */ /* 0x000fe40003f04100 */
[----:B------:R-:W-:Y:S01]  /*0dc0*/  ISETP.LT.U32.AND.EX P1, PT, R11, R13, PT, P1 ;  /* 0x0000000d0b00720c */ /* 0x000fe20003f21110 */
[----:B------:R2:W-:Y:S01]  /*0dd0*/  STG.E.64 desc[UR4][R22.64+0xa0], R14 ;  /* 0x0000a00e16007986 */ /* 0x0005e2000c101b04 */
[----:B------:R-:W-:-:S02]  /*0de0*/  ISETP.GT.U32.AND P2, PT, R12, R8, PT ;  /* 0x000000080c00720c */ /* 0x000fc40003f44070 */
[----:B------:R-:W-:Y:S01]  /*0df0*/  ISETP.LT.U32.AND P3, PT, R8, R12, PT ;  /* 0x0000000c0800720c */ /* 0x000fe20003f61070 */
[----:B------:R-:W-:Y:S01]  /*0e00*/  STG.E.64 desc[UR4][R18.64+0xa8], R12 ;  /* 0x0000a80c12007986 */ /* 0x000fe2000c101b04 */
[----:B0-----:R-:W-:Y:S02]  /*0e10*/  SEL R24, R12, R10, P0 ;  /* 0x0000000a0c187207 */ /* 0x001fe40000000000 */
[----:B------:R-:W-:Y:S01]  /*0e20*/  SEL R25, R13, R11, P0 ;  /* 0x0000000b0d197207 */ /* 0x000fe20000000000 */
[----:B------:R-:W-:Y:S01]  /*0e30*/  STG.E.64 desc[UR4][R22.64+0xa8], R12 ;  /* 0x0000a80c16007986 */ /* 0x000fe2000c101b04 */
[----:B-1----:R-:W-:Y:S02]  /*0e40*/  SEL R4, R10, R12, P1 ;  /* 0x0000000c0a047207 */ /* 0x002fe40000800000 */
[----:B------:R-:W-:Y:S01]  /*0e50*/  SEL R5, R11, R13, P1 ;  /* 0x0000000d0b057207 */ /* 0x000fe20000800000 */
[----:B------:R-:W-:Y:S01]  /*0e60*/  STG.E.64 desc[UR4][R18.64+0xb0], R24 ;  /* 0x0000b01812007986 */ /* 0x000fe2000c101b04 */
[----:B------:R-:W-:-:S02]  /*0e70*/  ISETP.GT.U32.AND.EX P0, PT, R13, R9, PT, P2 ;  /* 0x000000090d00720c */ /* 0x000fc40003f04120 */
[----:B------:R-:W-:Y:S01]  /*0e80*/  ISETP.LT.U32.AND.EX P1, PT, R9, R13, PT, P3 ;  /* 0x0000000d0900720c */ /* 0x000fe20003f21130 */
[----:B------:R0:W-:Y:S01]  /*0e90*/  STG.E.64 desc[UR4][R22.64+0xb0], R4 ;  /* 0x0000b00416007986 */ /* 0x0001e2000c101b04 */
[----:B--2---:R-:W-:Y:S02]  /*0ea0*/  SEL R14, R12, R8, P0 ;  /* 0x000000080c0e7207 */ /* 0x004fe40000000000 */
[----:B------:R-:W-:Y:S02]  /*0eb0*/  SEL R15, R13, R9, P0 ;  /* 0x000000090d0f7207 */ /* 0x000fe40000000000 */
[----:B------:R-:W-:Y:S02]  /*0ec0*/  SEL R16, R8, R12, P1 ;  /* 0x0000000c08107207 */ /* 0x000fe40000800000 */
[----:B------:R-:W-:Y:S01]  /*0ed0*/  SEL R17, R9, R13, P1 ;  /* 0x0000000d09117207 */ /* 0x000fe20000800000 */
[----:B------:R1:W-:Y:S01]  /*0ee0*/  STG.E.64 desc[UR4][R18.64+0xb8], R14 ;  /* 0x0000b80e12007986 */ /* 0x0003e2000c101b04 */
[----:B------:R-:W-:-:S02]  /*0ef0*/  ISETP.GT.U32.AND P0, PT, R10, R8, PT ;  /* 0x000000080a00720c */ /* 0x000fc40003f04070 */
[C---:B------:R-:W-:Y:S01]  /*0f00*/  ISETP.GT.U32.AND P3, PT, R12.reuse, R6, PT ;  /* 0x000000060c00720c */ /* 0x040fe20003f64070 */
[----:B------:R2:W-:Y:S01]  /*0f10*/  STG.E.64 desc[UR4][R22.64+0xb8], R16 ;  /* 0x0000b81016007986 */ /* 0x0005e2000c101b04 */
[----:B------:R-:W-:Y:S02]  /*0f20*/  ISETP.GT.U32.AND P1, PT, R12, R2, PT ;  /* 0x000000020c00720c */ /* 0x000fe40003f24070 */
[----:B------:R-:W-:Y:S02]  /*0f30*/  ISETP.LT.U32.AND P2, PT, R2, R12, PT ;  /* 0x0000000c0200720c */ /* 0x000fe40003f41070 */
[----:B------:R-:W-:Y:S02]  /*0f40*/  ISETP.GT.U32.AND.EX P3, PT, R13, R7, PT, P3 ;  /* 0x000000070d00720c */ /* 0x000fe40003f64130 */
[----:B------:R-:W-:Y:S02]  /*0f50*/  ISETP.LT.U32.AND.EX P4, PT, R7, R13, PT, P4 ;  /* 0x0000000d0700720c */ /* 0x000fe40003f81140 */
[----:B------:R-:W-:-:S02]  /*0f60*/  ISETP.GT.U32.AND.EX P1, PT, R13, R3, PT, P1 ;  /* 0x000000030d00720c */ /* 0x000fc40003f24110 */
[----:B------:R-:W-:Y:S02]  /*0f70*/  ISETP.GT.U32.AND.EX P0, PT, R11, R9, PT, P0 ;  /* 0x000000090b00720c */ /* 0x000fe40003f04100 */
[----:B------:R-:W-:Y:S02]  /*0f80*/  ISETP.LT.U32.AND.EX P2, PT, R3, R13, PT, P2 ;  /* 0x0000000d0300720c */ /* 0x000fe40003f41120 */
[----:B0-----:R-:W-:Y:S02]  /*0f90*/  SEL R4, R12, R6, P3 ;  /* 0x000000060c047207 */ /* 0x001fe40001800000 */
[----:B------:R-:W-:Y:S02]  /*0fa0*/  SEL R5, R13, R7, P3 ;  /* 0x000000070d057207 */ /* 0x000fe40001800000 */
[----:B-1----:R-:W-:Y:S02]  /*0fb0*/  SEL R14, R6, R12, P4 ;  /* 0x0000000c060e7207 */ /* 0x002fe40002000000 */
[----:B------:R-:W-:Y:S01]  /*0fc0*/  SEL R15, R7, R13, P4 ;  /* 0x0000000d070f7207 */ /* 0x000fe20002000000 */
[----:B------:R0:W-:Y:S01]  /*0fd0*/  STG.E.64 desc[UR4][R18.64+0xc0], R4 ;  /* 0x0000c00412007986 */ /* 0x0001e2000c101b04 */
[----:B--2---:R-:W-:-:S02]  /*0fe0*/  SEL R16, R12, R2, P1 ;  /* 0x000000020c107207 */ /* 0x004fc40000800000 */
[----:B------:R-:W-:Y:S01]  /*0ff0*/  SEL R17, R13, R3, P1 ;  /* 0x000000030d117207 */ /* 0x000fe20000800000 */
[----:B------:R-:W-:Y:S01]  /*1000*/  STG.E.64 desc[UR4][R22.64+0xc0], R14 ;  /* 0x0000c00e16007986 */ /* 0x000fe2000c101b04 */
[----:B------:R-:W-:Y:S02]  /*1010*/  SEL R24, R10, R8, P0 ;  /* 0x000000080a187207 */ /* 0x000fe40000000000 */
[----:B------:R-:W-:Y:S01]  /*1020*/  SEL R25, R11, R9, P0 ;  /* 0x000000090b197207 */ /* 0x000fe20000000000 */
[----:B------:R-:W-:Y:S01]  /*1030*/  STG.E.64 desc[UR4][R18.64+0xc8], R16 ;  /* 0x0000c81012007986 */ /* 0x000fe2000c101b04 */
[----:B------:R-:W-:Y:S02]  /*1040*/  SEL R12, R2, R12, P2 ;  /* 0x0000000c020c7207 */ /* 0x000fe40001000000 */
[----:B------:R-:W-:Y:S02]  /*1050*/  SEL R13, R3, R13, P2 ;  /* 0x0000000d030d7207 */ /* 0x000fe40001000000 */
[----:B------:R-:W-:-:S02]  /*1060*/  ISETP.LT.U32.AND P0, PT, R8, R10, PT ;  /* 0x0000000a0800720c */ /* 0x000fc40003f01070 */
[----:B------:R-:W-:Y:S01]  /*1070*/  ISETP.GT.U32.AND P2, PT, R10, R6, PT ;  /* 0x000000060a00720c */ /* 0x000fe20003f44070 */
[----:B------:R1:W-:Y:S01]  /*1080*/  STG.E.64 desc[UR4][R22.64+0xc8], R12 ;  /* 0x0000c80c16007986 */ /* 0x0003e2000c101b04 */
[----:B------:R-:W-:Y:S02]  /*1090*/  ISETP.LT.U32.AND P4, PT, R6, R10, PT ;  /* 0x0000000a0600720c */ /* 0x000fe40003f81070 */
[----:B------:R-:W-:Y:S01]  /*10a0*/  ISETP.GT.U32.AND P3, PT, R10, R2, PT ;  /* 0x000000020a00720c */ /* 0x000fe20003f64070 */
[----:B------:R-:W-:Y:S01]  /*10b0*/  STG.E.64 desc[UR4][R18.64+0xd0], R10 ;  /* 0x0000d00a12007986 */ /* 0x000fe2000c101b04 */
[----:B------:R-:W-:Y:S02]  /*10c0*/  ISETP.LT.U32.AND P1, PT, R2, R10, PT ;  /* 0x0000000a0200720c */ /* 0x000fe40003f21070 */
[----:B------:R-:W-:Y:S01]  /*10d0*/  ISETP.LT.U32.AND.EX P0, PT, R9, R11, PT, P0 ;  /* 0x0000000b0900720c */ /* 0x000fe20003f01100 */
[----:B------:R2:W-:Y:S01]  /*10e0*/  STG.E.64 desc[UR4][R22.64+0xd0], R10 ;  /* 0x0000d00a16007986 */ /* 0x0005e2000c101b04 */
[----:B------:R-:W-:-:S02]  /*10f0*/  ISETP.GT.U32.AND.EX P2, PT, R11, R7, PT, P2 ;  /* 0x000000070b00720c */ /* 0x000fc40003f44120 */
[----:B------:R-:W-:Y:S01]  /*1100*/  ISETP.LT.U32.AND.EX P4, PT, R7, R11, PT, P4 ;  /* 0x0000000b0700720c */ /* 0x000fe20003f81140 */
[----:B------:R-:W-:Y:S01]  /*1110*/  STG.E.64 desc[UR4][R18.64+0xd8], R24 ;  /* 0x0000d81812007986 */ /* 0x000fe2000c101b04 */
[----:B------:R-:W-:Y:S02]  /*1120*/  ISETP.GT.U32.AND.EX P3, PT, R11, R3, PT, P3 ;  /* 0x000000030b00720c */ /* 0x000fe40003f64130 */
[-C--:B------:R-:W-:Y:S02]  /*1130*/  ISETP.LT.U32.AND.EX P1, PT, R3, R11.reuse, PT, P1 ;  /* 0x0000000b0300720c */ /* 0x080fe40003f21110 */
[----:B0-----:R-:W-:Y:S02]  /*1140*/  SEL R4, R8, R10, P0 ;  /* 0x0000000a08047207 */ /* 0x001fe40000000000 */
[----:B------:R-:W-:Y:S02]  /*1150*/  SEL R5, R9, R11, P0 ;  /* 0x0000000b09057207 */ /* 0x000fe40000000000 */
[----:B-1----:R-:W-:-:S02]  /*1160*/  SEL R12, R10, R6, P2 ;  /* 0x000000060a0c7207 */ /* 0x002fc40001000000 */
[----:B------:R-:W-:Y:S01]  /*1170*/  SEL R13, R11, R7, P2 ;  /* 0x000000070b0d7207 */ /* 0x000fe20001000000 */
[----:B------:R-:W-:Y:S01]  /*1180*/  STG.E.64 desc[UR4][R22.64+0xd8], R4 ;  /* 0x0000d80416007986 */ /* 0x000fe2000c101b04 */
[----:B------:R-:W-:Y:S02]  /*1190*/  SEL R14, R6, R10, P4 ;  /* 0x0000000a060e7207 */ /* 0x000fe40002000000 */
[----:B------:R-:W-:Y:S01]  /*11a0*/  SEL R15, R7, R11, P4 ;  /* 0x0000000b070f7207 */ /* 0x000fe20002000000 */
[----:B------:R-:W-:Y:S01]  /*11b0*/  STG.E.64 desc[UR4][R18.64+0xe0], R12 ;  /* 0x0000e00c12007986 */ /* 0x000fe2000c101b04 */
[-C--:B------:R-:W-:Y:S02]  /*11c0*/  ISETP.GT.U32.AND P0, PT, R8, R2.reuse, PT ;  /* 0x000000020800720c */ /* 0x080fe40003f04070 */
[----:B------:R-:W-:Y:S01]  /*11d0*/  SEL R16, R10, R2, P3 ;  /* 0x000000020a107207 */ /* 0x000fe20001800000 */
[----:B------:R0:W-:Y:S01]  /*11e0*/  STG.E.64 desc[UR4][R22.64+0xe0], R14 ;  /* 0x0000e00e16007986 */ /* 0x0001e2000c101b04 */
[----:B------:R-:W-:-:S02]  /*11f0*/  SEL R17, R11, R3, P3 ;  /* 0x000000030b117207 */ /* 0x000fc40001800000 */
[C---:B--2---:R-:W-:Y:S02]  /*1200*/  SEL R10, R2.reuse, R10, P1 ;  /* 0x0000000a020a7207 */ /* 0x044fe40000800000 */
[----:B------:R-:W-:Y:S01]  /*1210*/  SEL R11, R3, R11, P1 ;  /* 0x0000000b030b7207 */ /* 0x000fe20000800000 */
[----:B------:R-:W-:Y:S01]  /*1220*/  STG.E.64 desc[UR4][R18.64+0xe8], R16 ;  /* 0x0000e81012007986 */ /* 0x000fe2000c101b04 */
[----:B------:R-:W-:Y:S02]  /*1230*/  ISETP.GT.U32.AND.EX P0, PT, R9, R3, PT, P0 ;  /* 0x000000030900720c */ /* 0x000fe40003f04100 */
[----:B------:R-:W-:Y:S01]  /*1240*/  ISETP.LT.U32.AND P1, PT, R2, R8, PT ;  /* 0x000000080200720c */ /* 0x000fe20003f21070 */
[----:B------:R1:W-:Y:S01]  /*1250*/  STG.E.64 desc[UR4][R22.64+0xe8], R10 ;  /* 0x0000e80a16007986 */ /* 0x0003e2000c101b04 */
[----:B------:R-:W-:Y:S02]  /*1260*/  ISETP.GT.U32.AND P2, PT, R8, R6, PT ;  /* 0x000000060800720c */ /* 0x000fe40003f44070 */
[----:B------:R-:W-:Y:S01]  /*1270*/  ISETP.LT.U32.AND P3, PT, R6, R8, PT ;  /* 0x000000080600720c */ /* 0x000fe20003f61070 */
[----:B------:R2:W-:Y:S01]  /*1280*/  STG.E.64 desc[UR4][R18.64+0xf0], R8 ;  /* 0x0000f00812007986 */ /* 0x0005e2000c101b04 */
[----:B------:R-:W-:-:S02]  /*1290*/  ISETP.LT.U32.AND.EX P1, PT, R3, R9, PT, P1 ;  /* 0x000000090300720c */ /* 0x000fc40003f21110 */
[----:B------:R-:W-:Y:S01]  /*12a0*/  ISETP.GT.U32.AND.EX P2, PT, R9, R7, PT, P2 ;  /* 0x000000070900720c */ /* 0x000fe20003f44120 */
[----:B------:R2:W-:Y:S01]  /*12b0*/  STG.E.64 desc[UR4][R22.64+0xf0], R8 ;  /* 0x0000f00816007986 */ /* 0x0005e2000c101b04 */
[-C--:B------:R-:W-:Y:S02]  /*12c0*/  ISETP.LT.U32.AND.EX P3, PT, R7, R9.reuse, PT, P3 ;  /* 0x000000090700720c */ /* 0x080fe40003f61130 */
[----:B0-----:R-:W-:Y:S02]  /*12d0*/  SEL R14, R2, R8, P1 ;  /* 0x00000008020e7207 */ /* 0x001fe40000800000 */
[----:B------:R-:W-:Y:S02]  /*12e0*/  SEL R15, R3, R9, P1 ;  /* 0x00000009030f7207 */ /* 0x000fe40000800000 */
[----:B-1----:R-:W-:Y:S02]  /*12f0*/  SEL R10, R8, R2, P0 ;  /* 0x00000002080a7207 */ /* 0x002fe40000000000 */
[----:B------:R-:W-:-:S02]  /*1300*/  SEL R11, R9, R3, P0 ;  /* 0x00000003090b7207 */ /* 0x000fc40000000000 */
[----:B------:R-:W-:Y:S02]  /*1310*/  ISETP.GT.U32.AND P0, PT, R6, R2, PT ;  /* 0x000000020600720c */ /* 0x000fe40003f04070 */
[-C--:B------:R-:W-:Y:S02]  /*1320*/  ISETP.LT.U32.AND P1, PT, R2, R6.reuse, PT ;  /* 0x000000060200720c */ /* 0x080fe40003f21070 */
[CC--:B------:R-:W-:Y:S02]  /*1330*/  ISETP.GT.U32.AND.EX P0, PT, R7.reuse, R3.reuse, PT, P0 ;  /* 0x000000030700720c */ /* 0x0c0fe40003f04100 */
[----:B------:R-:W-:Y:S02]  /*1340*/  SEL R4, R8, R6, P2 ;  /* 0x0000000608047207 */ /* 0x000fe40001000000 */
[----:B------:R-:W-:Y:S02]  /*1350*/  SEL R16, R6, R2, P0 ;  /* 0x0000000206107207 */ /* 0x000fe40000000000 */
[----:B------:R-:W-:-:S02]  /*1360*/  SEL R17, R7, R3, P0 ;  /* 0x0000000307117207 */ /* 0x000fc40000000000 */
[----:B------:R-:W-:Y:S02]  /*1370*/  IADD3 R21, P0, PT, R0, R21, RZ ;  /* 0x0000001500157210 */ /* 0x000fe40007f1e0ff */
[----:B------:R-:W-:Y:S02]  /*1380*/  SEL R5, R9, R7, P2 ;  /* 0x0000000709057207 */ /* 0x000fe40001000000 */
[----:B------:R-:W-:Y:S01]  /*1390*/  SEL R12, R6, R8, P3 ;  /* 0x00000008060c7207 */ /* 0x000fe20001800000 */
[----:B------:R-:W-:Y:S01]  /*13a0*/  IMAD.X R20, RZ, RZ, R20, P0 ;  /* 0x000000ffff147224 */ /* 0x000fe200000e0614 */
[----:B------:R-:W-:Y:S01]  /*13b0*/  ISETP.GE.U32.AND P0, PT, R21, UR6, PT ;  /* 0x0000000615007c0c */ /* 0x000fe2000bf06070 */
[----:B------:R2:W-:Y:S01]  /*13c0*/  STG.E.64 desc[UR4][R18.64+0xf8], R4 ;  /* 0x0000f80412007986 */ /* 0x0005e2000c101b04 */
[----:B------:R-:W-:Y:S02]  /*13d0*/  SEL R13, R7, R9, P3 ;  /* 0x00000009070d7207 */ /* 0x000fe40001800000 */
[----:B------:R-:W-:-:S02]  /*13e0*/  ISETP.GE.U32.AND.EX P0, PT, R20, UR7, PT, P0 ;  /* 0x0000000714007c0c */ /* 0x000fc4000bf06100 */
[CC--:B------:R-:W-:Y:S01]  /*13f0*/  ISETP.LT.U32.AND.EX P1, PT, R3.reuse, R7.reuse, PT, P1 ;  /* 0x000000070300720c */ /* 0x0c0fe20003f21110 */
[----:B------:R2:W-:Y:S03]  /*1400*/  STG.E.64 desc[UR4][R22.64+0xf8], R12 ;  /* 0x0000f80c16007986 */ /* 0x0005e6000c101b04 */
[----:B------:R-:W-:Y:S01]  /*1410*/  SEL R24, R2, R6, P1 ;  /* 0x0000000602187207 */ /* 0x000fe20000800000 */
[----:B------:R2:W-:Y:S01]  /*1420*/  STG.E.64 desc[UR4][R18.64+0x100], R10 ;  /* 0x0001000a12007986 */ /* 0x0005e2000c101b04 */
[----:B------:R-:W-:-:S03]  /*1430*/  SEL R25, R3, R7, P1 ;  /* 0x0000000703197207 */ /* 0x000fc60000800000 */
[----:B------:R2:W-:Y:S04]  /*1440*/  STG.E.64 desc[UR4][R22.64+0x100], R14 ;  /* 0x0001000e16007986 */ /* 0x0005e8000c101b04 */
[----:B------:R2:W-:Y:S04]  /*1450*/  STG.E.64 desc[UR4][R18.64+0x108], R6 ;  /* 0x0001080612007986 */ /* 0x0005e8000c101b04 */
[----:B------:R2:W-:Y:S04]  /*1460*/  STG.E.64 desc[UR4][R22.64+0x108], R6 ;  /* 0x0001080616007986 */ /* 0x0005e8000c101b04 */
[----:B------:R2:W-:Y:S04]  /*1470*/  STG.E.64 desc[UR4][R18.64+0x110], R16 ;  /* 0x0001101012007986 */ /* 0x0005e8000c101b04 */
[----:B------:R2:W-:Y:S04]  /*1480*/  STG.E.64 desc[UR4][R22.64+0x110], R24 ;  /* 0x0001101816007986 */ /* 0x0005e8000c101b04 */
[----:B------:R2:W-:Y:S04]  /*1490*/  STG.E.64 desc[UR4][R18.64+0x118], R2 ;  /* 0x0001180212007986 */ /* 0x0005e8000c101b04 */
[----:B------:R2:W-:Y:S01]  /*14a0*/  STG.E.64 desc[UR4][R22.64+0x118], R2 ;  /* 0x0001180216007986 */ /* 0x0005e2000c101b04 */
[----:B------:R-:W-:Y:S05]  /*14b0*/  @!P0 BRA `(.L_x_0) ;  /* 0xffffffec00048947 */ /* 0x000fea000383ffff */
[----:B------:R-:W-:Y:S05]  /*14c0*/  EXIT ;  /* 0x000000000000794d */ /* 0x000fea0003800000 */
.L_x_1:
[----:B------:R-:W-:-:S00]  /*14d0*/  BRA `(.L_x_1) ;  /* 0xfffffffc00fc7947 */ /* 0x000fc0000383ffff */
[----:B------:R-:W-:-:S00]  /*14e0*/  NOP ;  /* 0x0000000000007918 */ /* 0x000fc00000000000 */
        /* <DEDUP_REMOVED lines=9> */
.L_x_4:


//--------------------- .text._Z14IndexScalarGPUIjEvPKT_S0_PS0_S3_ --------------------------
	.section	.text._Z14IndexScalarGPUIjEvPKT_S0_PS0_S3_,"ax",@progbits
	.align	128
        .global         _Z14IndexScalarGPUIjEvPKT_S0_PS0_S3_
        .type           _Z14IndexScalarGPUIjEvPKT_S0_PS0_S3_,@function
        .size           _Z14IndexScalarGPUIjEvPKT_S0_PS0_S3_,(.L_x_5 - _Z14IndexScalarGPUIjEvPKT_S0_PS0_S3_)
        .other          _Z14IndexScalarGPUIjEvPKT_S0_PS0_S3_,@"STO_CUDA_ENTRY STV_DEFAULT"
_Z14IndexScalarGPUIjEvPKT_S0_PS0_S3_:
.text._Z14IndexScalarGPUIjEvPKT_S0_PS0_S3_:
[----:B------:R-:W-:Y:S01]  /*0000*/  LDC R1, c[0x0][0x37c] ;  /* 0x0000df00ff017b82 */ /* 0x000fe20000000800 */
[----:B------:R-:W0:Y:S07]  /*0010*/  S2R R3, SR_TID.X ;  /* 0x0000000000037919 */ /* 0x000e2e0000002100 */
[----:B------:R-:W0:Y:S01]  /*0020*/  S2UR UR5, SR_CTAID.X ;  /* 0x00000000000579c3 */ /* 0x000e220000002500 */
[----:B------:R-:W1:Y:S07]  /*0030*/  LDCU UR4, c[0x0][0x388] ;  /* 0x00007100ff0477ac */ /* 0x000e6e0008000800 */
[----:B------:R-:W0:Y:S01]  /*0040*/  LDC R0, c[0x0][0x360] ;  /* 0x0000d800ff007b82 */ /* 0x000e220000000800 */
[----:B------:R-:W2:Y:S01]  /*0050*/  LDCU UR6, c[0x0][0x370] ;  /* 0x00006e00ff0677ac */ /* 0x000ea20008000800 */
[----:B0-----:R-:W-:-:S02]  /*0060*/  IMAD R3, R0, UR5, R3 ;  /* 0x0000000500037c24 */ /* 0x001fc4000f8e0203 */
[----:B--2---:R-:W-:-:S03]  /*0070*/  IMAD R0, R0, UR6, RZ ;  /* 0x0000000600007c24 */ /* 0x004fc6000f8e02ff */
[----:B-1----:R-:W-:-:S13]  /*0080*/  ISETP.GE.U32.AND P0, PT, R3, UR4, PT ;  /* 0x0000000403007c0c */ /* 0x002fda000bf06070 */
[----:B------:R-:W-:Y:S05]  /*0090*/  @P0 EXIT ;  /* 0x000000000000094d */ /* 0x000fea0003800000 */
[----:B------:R-:W0:Y:S08]  /*00a0*/  LDC.64 R10, c[0x0][0x358] ;  /* 0x0000d600ff0a7b82 */ /* 0x000e300000000a00 */
[----:B------:R-:W1:Y:S08]  /*00b0*/  LDC.64 R12, c[0x0][0x380] ;  /* 0x0000e000ff0c7b82 */ /* 0x000e700000000a00 */
[----:B------:R-:W2:Y:S08]  /*00c0*/  LDC.64 R14, c[0x0][0x390] ;  /* 0x0000e400ff0e7b82 */ /* 0x000eb00000000a00 */
[----:B------:R-:W3:Y:S02]  /*00d0*/  LDC.64 R16, c[0x0][0x398] ;  /* 0x0000e600ff107b82 */ /* 0x000ee40000000a00 */
.L_x_2:
[C---:B0-----:R-:W-:Y:S02]  /*00e0*/  R2UR UR6, R10.reuse ;  /* 0x000000000a0672ca */ /* 0x041fe400000e0000 */
[----:B------:R-:W-:Y:S02]  /*00f0*/  R2UR UR7, R11 ;  /* 0x000000000b0772ca */ /* 0x000fe400000e0000 */
[----:B----4-:R-:W-:Y:S02]  /*0100*/  SHF.L.U32 R19, R3, 0x3, RZ ;  /* 0x0000000303137819 */ /* 0x010fe400000006ff */
[----:B------:R-:W-:Y:S02]  /*0110*/  R2UR UR8, R10 ;  /* 0x000000000a0872ca */ /* 0x000fe400000e0000 */
[----:B------:R-:W-:Y:S01]  /*0120*/  R2UR UR9, R11 ;  /* 0x000000000b0972ca */ /* 0x000fe200000e0000 */
[C---:B-1----:R-:W-:Y:S01]  /*0130*/  IMAD.WIDE.U32 R4, R19.reuse, 0x4, R12 ;  /* 0x0000000413047825 */ /* 0x042fe200078e000c */
[----:B------:R-:W-:-:S05]  /*0140*/  IADD3 R7, PT, PT, R19, 0x1, RZ ;  /* 0x0000000113077810 */ /* 0x000fca0007ffe0ff */
[--C-:B------:R-:W-:Y:S01]  /*0150*/  IMAD.WIDE.U32 R6, R7, 0x4, R12.reuse ;  /* 0x0000000407067825 */ /* 0x100fe200078e000c */
[----:B------:R0:W4:Y:S03]  /*0160*/  LDG.E R9, desc[UR6][R4.64] ;  /* 0x0000000604097981 */ /* 0x000126000c1e1900 */
[----:B------:R-:W-:Y:S02]  /*0170*/  VIADD R21, R19, 0x2 ;  /* 0x0000000213157836 */ /* 0x000fe40000000000 */
[----:B------:R1:W5:Y:S02]  /*0180*/  LDG.E R27, desc[UR8][R6.64] ;  /* 0x00000008061b7981 */ /* 0x000364000c1e1900 */
[----:B------:R-:W-:Y:S01]  /*0190*/  IMAD.WIDE.U32 R20, R21, 0x4, R12 ;  /* 0x0000000415147825 */ /* 0x000fe200078e000c */
[C---:B------:R-:W-:Y:S02]  /*01a0*/  IADD3 R23, PT, PT, R19.reuse, 0x3, RZ ;  /* 0x0000000313177810 */ /* 0x040fe40007ffe0ff */
[----:B0-----:R-:W-:-:S02]  /*01b0*/  IADD3 R5, PT, PT, R19, 0x4, RZ ;  /* 0x0000000413057810 */ /* 0x001fc40007ffe0ff */
[----:B------:R0:W5:Y:S01]  /*01c0*/  LDG.E R26, desc[UR6][R20.64] ;  /* 0x00000006141a7981 */ /* 0x000162000c1e1900 */
[----:B------:R-:W-:-:S04]  /*01d0*/  IMAD.WIDE.U32 R22, R23, 0x4, R12 ;  /* 0x0000000417167825 */ /* 0x000fc800078e000c */
[--C-:B------:R-:W-:Y:S01]  /*01e0*/  IMAD.WIDE.U32 R4, R5, 0x4, R12.reuse ;  /* 0x0000000405047825 */ /* 0x100fe200078e000c */
[----:B------:R2:W5:Y:S01]  /*01f0*/  LDG.E R8, desc[UR6][R22.64] ;  /* 0x0000000616087981 */ /* 0x000562000c1e1900 */
[C---:B------:R-:W-:Y:S02]  /*0200*/  IADD3 R25, PT, PT, R19.reuse, 0x6, RZ ;  /* 0x0000000613197810 */ /* 0x040fe40007ffe0ff */
[----:B-1----:R-:W-:Y:S02]  /*0210*/  VIADD R7, R19, 0x5 ;  /* 0x0000000513077836 */ /* 0x002fe40000000000 */
[----:B------:R1:W5:Y:S02]  /*0220*/  LDG.E R5, desc[UR6][R4.64] ;  /* 0x0000000604057981 */ /* 0x000364000c1e1900 */
[----:B0-----:R-:W-:Y:S01]  /*0230*/  IMAD.WIDE.U32 R20, R7, 0x4, R12 ;  /* 0x0000000407147825 */ /* 0x001fe200078e000c */
[----:B------:R-:W-:-:S03]  /*0240*/  IADD3 R29, PT, PT, R19, 0x7, RZ ;  /* 0x00000007131d7810 */ /* 0x000fc60007ffe0ff */
[--C-:B--2---:R-:W-:Y:S01]  /*0250*/  IMAD.WIDE.U32 R22, R25, 0x4, R12.reuse ;  /* 0x0000000419167825 */ /* 0x104fe200078e000c */
[----:B------:R-:W2:Y:S04]  /*0260*/  LDG.E R7, desc[UR6][R20.64] ;  /* 0x0000000614077981 */ /* 0x000ea8000c1e1900 */
[----:B------:R0:W2:Y:S01]  /*0270*/  LDG.E R6, desc[UR6][R22.64] ;  /* 0x0000000616067981 */ /* 0x0000a2000c1e1900 */
[----:B------:R-:W-:-:S05]  /*0280*/  IMAD.WIDE.U32 R28, R29, 0x4, R12 ;  /* 0x000000041d1c7825 */ /* 0x000fca00078e000c */
[----:B------:R5:W2:Y:S01]  /*0290*/  LDG.E R2, desc[UR6][R28.64] ;  /* 0x000000061c027981 */ /* 0x000aa2000c1e1900 */
[----:B-1----:R-:W-:Y:S01]  /*02a0*/  IMAD R4, R3, 0x24, RZ ;  /* 0x0000002403047824 */ /* 0x002fe200078e02ff */
[----:B------:R-:W-:Y:S02]  /*02b0*/  R2UR UR10, R10 ;  /* 0x000000000a0a72ca */ /* 0x000fe400000e0000 */
[C---:B------:R-:W-:Y:S01]  /*02c0*/  R2UR UR11, R11.reuse ;  /* 0x000000000b0b72ca */ /* 0x040fe200000e0000 */
[----:B------:R-:W-:Y:S01]  /*02d0*/  IMAD.WIDE.U32 R24, R4, 0x4, R14 ;  /* 0x0000000404187825 */ /* 0x000fe200078e000e */
[----:B------:R-:W-:Y:S02]  /*02e0*/  R2UR UR12, R10 ;  /* 0x000000000a0c72ca */ /* 0x000fe400000e0000 */
[C---:B------:R-:W-:Y:S01]  /*02f0*/  R2UR UR13, R11.reuse ;  /* 0x000000000b0d72ca */ /* 0x040fe200000e0000 */
[----:B0-----:R-:W-:Y:S01]  /*0300*/  VIADD R23, R4, 0x1 ;  /* 0x0000000104177836 */ /* 0x001fe20000000000 */
[----:B------:R-:W-:Y:S01]  /*0310*/  R2UR UR14, R10 ;  /* 0x000000000a0e72ca */ /* 0x000fe200000e0000 */
[----:B---3--:R-:W-:Y:S01]  /*0320*/  IMAD.WIDE.U32 R20, R4, 0x4, R16 ;  /* 0x0000000404147825 */ /* 0x008fe200078e0010 */
[----:B------:R-:W-:-:S02]  /*0330*/  R2UR UR15, R11 ;  /* 0x000000000b0f72ca */ /* 0x000fc400000e0000 */
[----:B------:R-:W-:Y:S01]  /*0340*/  IADD3 R3, PT, PT, R0, R3, RZ ;  /* 0x0000000300037210 */ /* 0x000fe20007ffe0ff */
[----:B------:R-:W-:-:S03]  /*0350*/  IMAD.WIDE.U32 R18, R23, 0x4, R14 ;  /* 0x0000000417127825 */ /* 0x000fc600078e000e */
[----:B------:R-:W-:Y:S01]  /*0360*/  ISETP.GE.U32.AND P0, PT, R3, UR4, PT ;  /* 0x0000000403007c0c */ /* 0x000fe2000bf06070 */
[----:B------:R-:W-:Y:S01]  /*0370*/  IMAD.WIDE.U32 R22, R23, 0x4, R16 ;  /* 0x0000000417167825 */ /* 0x000fe200078e0010 */
[----:B----4-:R5:W-:Y:S04]  /*0380*/  STG.E desc[UR6][R24.64], R9 ;  /* 0x0000000918007986 */ /* 0x010be8000c101906 */
[----:B------:R0:W-:Y:S01]  /*0390*/  STG.E desc[UR8][R20.64], R9 ;  /* 0x0000000914007986 */ /* 0x0001e2000c101908 */
[----:B-----5:R-:W-:Y:S02]  /*03a0*/  VIMNMX.U32 R25, PT, PT, R9, R27, !PT ;  /* 0x0000001b09197248 */ /* 0x020fe40007fe0000 */
[----:B0-----:R-:W-:-:S03]  /*03b0*/  IADD3 R21, PT, PT, R4, 0x2, RZ ;  /* 0x0000000204157810 */ /* 0x001fc60007ffe0ff */
[----:B------:R0:W-:Y:S02]  /*03c0*/  STG.E desc[UR10][R18.64], R25 ;  /* 0x0000001912007986 */ /* 0x0001e4000c10190a */
[----:B------:R-:W-:-:S04]  /*03d0*/  IMAD.WIDE.U32 R28, R21, 0x4, R14 ;  /* 0x00000004151c7825 */ /* 0x000fc800078e000e */
[----:B------:R-:W-:Y:S01]  /*03e0*/  IMAD.WIDE.U32 R20, R21, 0x4, R16 ;  /* 0x0000000415147825 */ /* 0x000fe200078e0010 */
[C---:B0-----:R-:W-:Y:S02]  /*03f0*/  VIMNMX.U32 R19, PT, PT, R9.reuse, R27, PT ;  /* 0x0000001b09137248 */ /* 0x041fe40003fe0000 */
[----:B------:R-:W-:-:S03]  /*0400*/  VIMNMX.U32 R18, PT, PT, R9, R26, !PT ;  /* 0x0000001a09127248 */ /* 0x000fc60007fe0000 */
[----:B------:R0:W-:Y:S04]  /*0410*/  STG.E desc[UR6][R22.64], R19 ;  /* 0x0000001316007986 */ /* 0x0001e8000c101906 */
[----:B------:R1:W-:Y:S01]  /*0420*/  STG.E desc[UR8][R28.64], R18 ;  /* 0x000000121c007986 */ /* 0x0003e2000c101908 */
[C---:B0-----:R-:W-:Y:S02]  /*0430*/  IADD3 R23, PT, PT, R4.reuse, 0x3, RZ ;  /* 0x0000000304177810 */ /* 0x041fe40007ffe0ff */
[C---:B------:R-:W-:Y:S01]  /*0440*/  VIMNMX.U32 R19, PT, PT, R9.reuse, R26, PT ;  /* 0x0000001a09137248 */ /* 0x040fe20003fe0000 */
[----:B-1----:R-:W-:Y:S01]  /*0450*/  VIADD R18, R4, 0x4 ;  /* 0x0000000404127836 */ /* 0x002fe20000000000 */
[-C--:B------:R-:W-:Y:S01]  /*0460*/  VIMNMX.U32 R29, PT, PT, R9, R8.reuse, !PT ;  /* 0x00000008091d7248 */ /* 0x080fe20007fe0000 */
[----:B------:R-:W-:Y:S01]  /*0470*/  IMAD.WIDE.U32 R24, R23, 0x4, R14 ;  /* 0x0000000417187825 */ /* 0x000fe200078e000e */
[----:B------:R-:W-:Y:S01]  /*0480*/  VIMNMX.U32 R28, PT, PT, R9, R8, PT ;  /* 0x00000008091c7248 */ /* 0x000fe20003fe0000 */
[----:B------:R0:W-:Y:S02]  /*0490*/  STG.E desc[UR6][R20.64], R19 ;  /* 0x0000001314007986 */ /* 0x0001e4000c101906 */
[----:B------:R-:W-:-:S02]  /*04a0*/  IMAD.WIDE.U32 R22, R23, 0x4, R16 ;  /* 0x0000000417167825 */ /* 0x000fc400078e0010 */
[----:B------:R1:W-:Y:S04]  /*04b0*/  STG.E desc[UR10][R24.64], R29 ;  /* 0x0000001d18007986 */ /* 0x0003e8000c10190a */
[----:B------:R3:W-:Y:S01]  /*04c0*/  STG.E desc[UR6][R22.64], R28 ;  /* 0x0000001c16007986 */ /* 0x0007e2000c101906 */
[----:B0-----:R-:W-:Y:S01]  /*04d0*/  IMAD.WIDE.U32 R20, R18, 0x4, R14 ;  /* 0x0000000412147825 */ /* 0x001fe200078e000e */
[CC--:B------:R-:W-:Y:S02]  /*04e0*/  VIMNMX.U32 R19, PT, PT, R9.reuse, R5.reuse, !PT ;  /* 0x0000000509137248 */ /* 0x0c0fe40007fe0000 */
[----:B-1----:R-:W-:-:S03]  /*04f0*/  VIMNMX.U32 R29, PT, PT, R9, R5, PT ;  /* 0x00000005091d7248 */ /* 0x002fc60003fe0000 */
[----:B------:R0:W-:Y:S01]  /*0500*/  STG.E desc[UR8][R20.64], R19 ;  /* 0x0000001314007986 */ /* 0x0001e2000c101908 */
[----:B---3--:R-:W-:Y:S02]  /*0510*/  IADD3 R23, PT, PT, R4, 0x5, RZ ;  /* 0x0000000504177810 */ /* 0x008fe40007ffe0ff */
[----:B--2---:R-:W-:-:S03]  /*0520*/  VIMNMX.U32 R28, PT, PT, R9, R7, !PT ;  /* 0x00000007091c7248 */ /* 0x004fc60007fe0000 */
[----:B------:R-:W-:-:S04]  /*0530*/  IMAD.WIDE.U32 R24, R23, 0x4, R14 ;  /* 0x0000000417187825 */ /* 0x000fc800078e000e */
[--C-:B------:R-:W-:Y:S01]  /*0540*/  IMAD.WIDE.U32 R22, R23, 0x4, R16.reuse ;  /* 0x0000000417167825 */ /* 0x100fe200078e0010 */
[----:B0-----:R-:W-:Y:S02]  /*0550*/  IADD3 R20, PT, PT, R4, 0x6, RZ ;  /* 0x0000000604147810 */ /* 0x001fe40007ffe0ff */
[----:B------:R-:W-:Y:S01]  /*0560*/  VIMNMX.U32 R21, PT, PT, R9, R7, PT ;  /* 0x0000000709157248 */ /* 0x000fe20003fe0000 */
[----:B------:R-:W-:-:S05]  /*0570*/  IMAD.WIDE.U32 R18, R18, 0x4, R16 ;  /* 0x0000000412127825 */ /* 0x000fca00078e0010 */
[----:B------:R0:W-:Y:S04]  /*0580*/  STG.E desc[UR6][R18.64], R29 ;  /* 0x0000001d12007986 */ /* 0x0001e8000c101906 */
[----:B------:R1:W-:Y:S04]  /*0590*/  STG.E desc[UR10][R24.64], R28 ;  /* 0x0000001c18007986 */ /* 0x0003e8000c10190a */
[----:B------:R2:W-:Y:S01]  /*05a0*/  STG.E desc[UR6][R22.64], R21 ;  /* 0x0000001516007986 */ /* 0x0005e2000c101906 */
[----:B0-----:R-:W-:Y:S01]  /*05b0*/  IMAD.WIDE.U32 R18, R20, 0x4, R14 ;  /* 0x0000000414127825 */ /* 0x001fe200078e000e */
[----:B------:R-:W-:-:S03]  /*05c0*/  VIMNMX.U32 R29, PT, PT, R9, R6, !PT ;  /* 0x00000006091d7248 */ /* 0x000fc60007fe0000 */
[----:B-1----:R-:W-:Y:S01]  /*05d0*/  VIADD R25, R4, 0x7 ;  /* 0x0000000704197836 */ /* 0x002fe20000000000 */
[----:B------:R-:W-:Y:S01]  /*05e0*/  VIMNMX.U32 R28, PT, PT, R9, R2, !PT ;  /* 0x00000002091c7248 */ /* 0x000fe20007fe0000 */
[----:B------:R0:W-:Y:S01]  /*05f0*/  STG.E desc[UR8][R18.64], R29 ;  /* 0x0000001d12007986 */ /* 0x0001e2000c101908 */
[----:B--2---:R-:W-:-:S04]  /*0600*/  IMAD.WIDE.U32 R20, R20, 0x4, R16 ;  /* 0x0000000414147825 */ /* 0x004fc800078e0010 */
[----:B------:R-:W-:-:S04]  /*0610*/  IMAD.WIDE.U32 R22, R25, 0x4, R14 ;  /* 0x0000000419167825 */ /* 0x000fc800078e000e */
[----:B------:R-:W-:Y:S01]  /*0620*/  IMAD.WIDE.U32 R24, R25, 0x4, R16 ;  /* 0x0000000419187825 */ /* 0x000fe200078e0010 */
[C---:B0-----:R-:W-:Y:S02]  /*0630*/  VIMNMX.U32 R19, PT, PT, R9.reuse, R6, PT ;  /* 0x0000000609137248 */ /* 0x041fe40003fe0000 */
[----:B------:R-:W-:Y:S02]  /*0640*/  VIMNMX.U32 R9, PT, PT, R9, R2, PT ;  /* 0x0000000209097248 */ /* 0x000fe40003fe0000 */
[----:B------:R-:W-:Y:S01]  /*0650*/  IADD3 R29, PT, PT, R4, 0x8, RZ ;  /* 0x00000008041d7810 */ /* 0x000fe20007ffe0ff */
[----:B------:R0:W-:Y:S04]  /*0660*/  STG.E desc[UR6][R20.64], R19 ;  /* 0x0000001314007986 */ /* 0x0001e8000c101906 */
[----:B------:R1:W-:Y:S04]  /*0670*/  STG.E desc[UR8][R22.64], R28 ;  /* 0x0000001c16007986 */ /* 0x0003e8000c101908 */
[----:B------:R2:W-:Y:S01]  /*0680*/  STG.E desc[UR10][R24.64], R9 ;  /* 0x0000000918007986 */ /* 0x0005e2000c10190a */
[----:B0-----:R-:W-:-:S04]  /*0690*/  IMAD.WIDE.U32 R20, R29, 0x4, R14 ;  /* 0x000000041d147825 */ /* 0x001fc800078e000e */
[----:B------:R-:W-:Y:S01]  /*06a0*/  IMAD.WIDE.U32 R18, R29, 0x4, R16 ;  /* 0x000000041d127825 */ /* 0x000fe200078e0010 */
[----:B------:R0:W-:Y:S01]  /*06b0*/  STG.E desc[UR6][R20.64], R27 ;  /* 0x0000001b14007986 */ /* 0x0001e2000c101906 */
[----:B-1----:R-:W-:Y:S02]  /*06c0*/  VIMNMX.U32 R23, PT, PT, R27, R26, PT ;  /* 0x0000001a1b177248 */ /* 0x002fe40003fe0000 */
[C---:B--2---:R-:W-:Y:S01]  /*06d0*/  IADD3 R9, PT, PT, R4.reuse, 0x9, RZ ;  /* 0x0000000904097810 */ /* 0x044fe20007ffe0ff */
[----:B------:R-:W-:Y:S01]  /*06e0*/  VIADD R22, R4, 0xa ;  /* 0x0000000a04167836 */ /* 0x000fe20000000000 */
[----:B------:R1:W-:Y:S03]  /*06f0*/  STG.E desc[UR12][R18.64], R27 ;  /* 0x0000001b12007986 */ /* 0x0003e6000c10190c */
[----:B------:R-:W-:-:S04]  /*0700*/  IMAD.WIDE.U32 R28, R9, 0x4, R14 ;  /* 0x00000004091c7825 */ /* 0x000fc800078e000e */
[----:B0-----:R-:W-:Y:S01]  /*0710*/  IMAD.WIDE.U32 R20, R9, 0x4, R16 ;  /* 0x0000000409147825 */ /* 0x001fe200078e0010 */
[----:B------:R-:W-:-:S03]  /*0720*/  VIMNMX.U32 R9, PT, PT, R27, R26, !PT ;  /* 0x0000001a1b097248 */ /* 0x000fc60007fe0000 */
[C---:B------:R-:W-:Y:S02]  /*0730*/  IMAD.WIDE.U32 R24, R22.reuse, 0x4, R14 ;  /* 0x0000000416187825 */ /* 0x040fe400078e000e */
[----:B------:R0:W-:Y:S02]  /*0740*/  STG.E desc[UR8][R28.64], R9 ;  /* 0x000000091c007986 */ /* 0x0001e4000c101908 */
[----:B-1----:R-:W-:Y:S01]  /*0750*/  IMAD.WIDE.U32 R18, R22, 0x4, R16 ;  /* 0x0000000416127825 */ /* 0x002fe200078e0010 */
[CC--:B------:R-:W-:Y:S01]  /*0760*/  VIMNMX.U32 R22, PT, PT, R27.reuse, R8.reuse, PT ;  /* 0x000000081b167248 */ /* 0x0c0fe20003fe0000 */
[----:B------:R1:W-:Y:S01]  /*0770*/  STG.E desc[UR10][R20.64], R23 ;  /* 0x0000001714007986 */ /* 0x0003e2000c10190a */
[C---:B0-----:R-:W-:Y:S02]  /*0780*/  VIMNMX.U32 R9, PT, PT, R27.reuse, R8, !PT ;  /* 0x000000081b097248 */ /* 0x041fe40007fe0000 */
[CC--:B------:R-:W-:Y:S02]  /*0790*/  VIMNMX.U32 R29, PT, PT, R27.reuse, R5.reuse, PT ;  /* 0x000000051b1d7248 */ /* 0x0c0fe40003fe0000 */
[C---:B-1----:R-:W-:Y:S01]  /*07a0*/  IADD3 R21, PT, PT, R4.reuse, 0xb, RZ ;  /* 0x0000000b04157810 */ /* 0x042fe20007ffe0ff */
[----:B------:R0:W-:Y:S04]  /*07b0*/  STG.E desc[UR6][R24.64], R9 ;  /* 0x0000000918007986 */ /* 0x0001e8000c101906 */
[----:B------:R1:W-:Y:S01]  /*07c0*/  STG.E desc[UR12][R18.64], R22 ;  /* 0x0000001612007986 */ /* 0x0003e2000c10190c */
[----:B0-----:R-:W-:Y:S01]  /*07d0*/  VIMNMX.U32 R9, PT, PT, R27, R5, !PT ;  /* 0x000000051b097248 */ /* 0x001fe20007fe0000 */
[----:B-1----:R-:W-:Y:S01]  /*07e0*/  IMAD.WIDE.U32 R22, R21, 0x4, R14 ;  /* 0x0000000415167825 */ /* 0x002fe200078e000e */
[----:B------:R-:W-:-:S03]  /*07f0*/  IADD3 R19, PT, PT, R4, 0xc, RZ ;  /* 0x0000000c04137810 */ /* 0x000fc60007ffe0ff */
[----:B------:R-:W-:Y:S01]  /*0800*/  IMAD.WIDE.U32 R20, R21, 0x4, R16 ;  /* 0x0000000415147825 */ /* 0x000fe200078e0010 */
[----:B------:R0:W-:Y:S04]  /*0810*/  STG.E desc[UR8][R22.64], R9 ;  /* 0x0000000916007986 */ /* 0x0001e8000c101908 */
[----:B------:R1:W-:Y:S01]  /*0820*/  STG.E desc[UR10][R20.64], R29 ;  /* 0x0000001d14007986 */ /* 0x0003e2000c10190a */
[----:B0-----:R-:W-:Y:S01]  /*0830*/  VIMNMX.U32 R9, PT, PT, R27, R7, !PT ;  /* 0x000000071b097248 */ /* 0x001fe20007fe0000 */
[----:B------:R-:W-:Y:S02]  /*0840*/  VIADD R23, R4, 0xd ;  /* 0x0000000d04177836 */ /* 0x000fe40000000000 */
[----:B-1----:R-:W-:Y:S01]  /*0850*/  IMAD.WIDE.U32 R28, R19, 0x4, R14 ;  /* 0x00000004131c7825 */ /* 0x002fe200078e000e */
[----:B------:R-:W-:-:S03]  /*0860*/  VIMNMX.U32 R21, PT, PT, R27, R6, PT ;  /* 0x000000061b157248 */ /* 0x000fc60003fe0000 */
[----:B------:R-:W-:Y:S01]  /*0870*/  IMAD.WIDE.U32 R18, R19, 0x4, R16 ;  /* 0x0000000413127825 */ /* 0x000fe200078e0010 */
[----:B------:R0:W-:Y:S03]  /*0880*/  STG.E desc[UR6][R28.64], R9 ;  /* 0x000000091c007986 */ /* 0x0001e6000c101906 */
[----:B------:R-:W-:-:S04]  /*0890*/  IMAD.WIDE.U32 R24, R23, 0x4, R14 ;  /* 0x0000000417187825 */ /* 0x000fc800078e000e */
[--C-:B------:R-:W-:Y:S01]  /*08a0*/  IMAD.WIDE.U32 R22, R23, 0x4, R16.reuse ;  /* 0x0000000417167825 */ /* 0x100fe200078e0010 */
[C---:B0-----:R-:W-:Y:S02]  /*08b0*/  VIMNMX.U32 R28, PT, PT, R27.reuse, R7, PT ;  /* 0x000000071b1c7248 */ /* 0x041fe40003fe0000 */
[----:B------:R-:W-:Y:S02]  /*08c0*/  VIMNMX.U32 R9, PT, PT, R27, R6, !PT ;  /* 0x000000061b097248 */ /* 0x000fe40007fe0000 */
[----:B------:R-:W-:Y:S01]  /*08d0*/  IADD3 R29, PT, PT, R4, 0xe, RZ ;  /* 0x0000000e041d7810 */ /* 0x000fe20007ffe0ff */
[----:B------:R0:W-:Y:S04]  /*08e0*/  STG.E desc[UR8][R18.64], R28 ;  /* 0x0000001c12007986 */ /* 0x0001e8000c101908 */
[----:B------:R1:W-:Y:S04]  /*08f0*/  STG.E desc[UR10][R24.64], R9 ;  /* 0x0000000918007986 */ /* 0x0003e8000c10190a */
[----:B------:R2:W-:Y:S01]  /*0900*/  STG.E desc[UR6][R22.64], R21 ;  /* 0x0000001516007986 */ /* 0x0005e2000c101906 */
[----:B0-----:R-:W-:Y:S01]  /*0910*/  IMAD.WIDE.U32 R18, R29, 0x4, R16 ;  /* 0x000000041d127825 */ /* 0x001fe200078e0010 */
[----:B-1----:R-:W-:-:S02]  /*0920*/  VIMNMX.U32 R9, PT, PT, R27, R2, !PT ;  /* 0x000000021b097248 */ /* 0x002fc40007fe0000 */
[----:B------:R-:W-:Y:S01]  /*0930*/  VIMNMX.U32 R27, PT, PT, R27, R2, PT ;  /* 0x000000021b1b7248 */ /* 0x000fe20003fe0000 */
[----:B--2---:R-:W-:Y:S01]  /*0940*/  IMAD.WIDE.U32 R20, R29, 0x4, R14 ;  /* 0x000000041d147825 */ /* 0x004fe200078e000e */
[----:B------:R-:W-:-:S03]  /*0950*/  IADD3 R29, PT, PT, R4, 0xf, RZ ;  /* 0x0000000f041d7810 */ /* 0x000fc60007ffe0ff */
[----:B------:R-:W-:Y:S01]  /*0960*/  VIADD R23, R4, 0x10 ;  /* 0x0000001004177836 */ /* 0x000fe20000000000 */
[----:B------:R0:W-:Y:S03]  /*0970*/  STG.E desc[UR8][R20.64], R9 ;  /* 0x0000000914007986 */ /* 0x0001e6000c101908 */
[C---:B------:R-:W-:Y:S01]  /*0980*/  IMAD.WIDE.U32 R24, R23.reuse, 0x4, R14 ;  /* 0x0000000417187825 */ /* 0x040fe200078e000e */
[----:B------:R1:W-:Y:S03]  /*0990*/  STG.E desc[UR10][R18.64], R27 ;  /* 0x0000001b12007986 */ /* 0x0003e6000c10190a */
[----:B------:R-:W-:Y:S01]  /*09a0*/  IMAD.WIDE.U32 R22, R23, 0x4, R16 ;  /* 0x0000000417167825 */ /* 0x000fe200078e0010 */
[----:B0-----:R-:W-:-:S03]  /*09b0*/  VIMNMX.U32 R9, PT, PT, R26, R8, !PT ;  /* 0x000000081a097248 */ /* 0x001fc60007fe0000 */
[----:B-1----:R-:W-:Y:S01]  /*09c0*/  IMAD.WIDE.U32 R18, R29, 0x4, R14 ;  /* 0x000000041d127825 */ /* 0x002fe200078e000e */
[----:B------:R-:W-:-:S03]  /*09d0*/  VIMNMX.U32 R27, PT, PT, R26, R8, PT ;  /* 0x000000081a1b7248 */ /* 0x000fc60003fe0000 */
[----:B------:R-:W-:Y:S01]  /*09e0*/  IMAD.WIDE.U32 R28, R29, 0x4, R16 ;  /* 0x000000041d1c7825 */ /* 0x000fe200078e0010 */
[----:B------:R0:W-:Y:S04]  /*09f0*/  STG.E desc[UR6][R18.64], R26 ;  /* 0x0000001a12007986 */ /* 0x0001e8000c101906 */
[----:B------:R1:W-:Y:S04]  /*0a00*/  STG.E desc[UR12][R28.64], R26 ;  /* 0x0000001a1c007986 */ /* 0x0003e8000c10190c */
[----:B------:R2:W-:Y:S01]  /*0a10*/  STG.E desc[UR8][R24.64], R9 ;  /* 0x0000000918007986 */ /* 0x0005e2000c101908 */
[----:B0-----:R-:W-:-:S03]  /*0a20*/  IADD3 R19, PT, PT, R4, 0x11, RZ ;  /* 0x0000001104137810 */ /* 0x001fc60007ffe0ff */
[----:B------:R0:W-:Y:S01]  /*0a30*/  STG.E desc[UR10][R22.64], R27 ;  /* 0x0000001b16007986 */ /* 0x0001e2000c10190a */
[CC--:B-1----:R-:W-:Y:S01]  /*0a40*/  VIMNMX.U32 R29, PT, PT, R26.reuse, R5.reuse, !PT ;  /* 0x000000051a1d7248 */ /* 0x0c2fe20007fe0000 */
[C---:B------:R-:W-:Y:S01]  /*0a50*/  IMAD.WIDE.U32 R20, R19.reuse, 0x4, R14 ;  /* 0x0000000413147825 */ /* 0x040fe200078e000e */
[C---:B------:R-:W-:Y:S02]  /*0a60*/  VIMNMX.U32 R28, PT, PT, R26.reuse, R5, PT ;  /* 0x000000051a1c7248 */ /* 0x040fe40003fe0000 */
[----:B--2---:R-:W-:Y:S01]  /*0a70*/  VIMNMX.U32 R9, PT, PT, R26, R7, !PT ;  /* 0x000000071a097248 */ /* 0x004fe20007fe0000 */
[----:B------:R-:W-:Y:S01]  /*0a80*/  IMAD.WIDE.U32 R18, R19, 0x4, R16 ;  /* 0x0000000413127825 */ /* 0x000fe200078e0010 */
[----:B------:R-:W-:Y:S01]  /*0a90*/  STG.E desc[UR6][R20.64], R29 ;  /* 0x0000001d14007986 */ /* 0x000fe2000c101906 */
[----:B0-----:R-:W-:-:S03]  /*0aa0*/  IADD3 R23, PT, PT, R4, 0x12, RZ ;  /* 0x0000001204177810 */ /* 0x001fc60007ffe0ff */
[----:B------:R0:W-:Y:S01]  /*0ab0*/  STG.E desc[UR12][R18.64], R28 ;  /* 0x0000001c12007986 */ /* 0x0001e2000c10190c */
[----:B------:R-:W-:Y:S01]  /*0ac0*/  VIMNMX.U32 R27, PT, PT, R26, R7, PT ;  /* 0x000000071a1b7248 */ /* 0x000fe20003fe0000 */
[----:B------:R-:W-:-:S04]  /*0ad0*/  IMAD.WIDE.U32 R24, R23, 0x4, R14 ;  /* 0x0000000417187825 */ /* 0x000fc800078e000e */
[----:B------:R-:W-:Y:S01]  /*0ae0*/  IMAD.WIDE.U32 R22, R23, 0x4, R16 ;  /* 0x0000000417167825 */ /* 0x000fe200078e0010 */
[----:B------:R1:W-:Y:S03]  /*0af0*/  STG.E desc[UR8][R24.64], R9 ;  /* 0x0000000918007986 */ /* 0x0003e6000c101908 */
[----:B0-----:R-:W-:Y:S01]  /*0b00*/  VIADD R19, R4, 0x13 ;  /* 0x0000001304137836 */ /* 0x001fe20000000000 */
[----:B------:R0:W-:Y:S03]  /*0b10*/  STG.E desc[UR10][R22.64], R27 ;  /* 0x0000001b16007986 */ /* 0x0001e6000c10190a */
[----:B------:R-:W-:-:S04]  /*0b20*/  IMAD.WIDE.U32 R20, R19, 0x4, R14 ;  /* 0x0000000413147825 */ /* 0x000fc800078e000e */
[----:B------:R-:W-:Y:S01]  /*0b30*/  IMAD.WIDE.U32 R18, R19, 0x4, R16 ;  /* 0x0000000413127825 */ /* 0x000fe200078e0010 */
[-C--:B-1----:R-:W-:Y:S02]  /*0b40*/  VIMNMX.U32 R9, PT, PT, R26, R6.reuse, !PT ;  /* 0x000000061a097248 */ /* 0x082fe40007fe0000 */
[----:B------:R-:W-:Y:S02]  /*0b50*/  IADD3 R25, PT, PT, R4, 0x14, RZ ;  /* 0x0000001404197810 */ /* 0x000fe40007ffe0ff */
[C---:B0-----:R-:W-:Y:S01]  /*0b60*/  VIMNMX.U32 R23, PT, PT, R26.reuse, R6, PT ;  /* 0x000000061a177248 */ /* 0x041fe20003fe0000 */
[----:B------:R0:W-:Y:S01]  /*0b70*/  STG.E desc[UR6][R20.64], R9 ;  /* 0x0000000914007986 */ /* 0x0001e2000c101906 */
[CC--:B------:R-:W-:Y:S01]  /*0b80*/  VIMNMX.U32 R27, PT, PT, R26.reuse, R2.reuse, !PT ;  /* 0x000000021a1b7248 */ /* 0x0c0fe20007fe0000 */
[C---:B------:R-:W-:Y:S01]  /*0b90*/  IMAD.WIDE.U32 R28, R25.reuse, 0x4, R14 ;  /* 0x00000004191c7825 */ /* 0x040fe200078e000e */
[----:B------:R-:W-:Y:S01]  /*0ba0*/  VIMNMX.U32 R26, PT, PT, R26, R2, PT ;  /* 0x000000021a1a7248 */ /* 0x000fe20003fe0000 */
[----:B------:R1:W-:Y:S02]  /*0bb0*/  STG.E desc[UR12][R18.64], R23 ;  /* 0x0000001712007986 */ /* 0x0003e4000c10190c */
[----:B------:R-:W-:-:S02]  /*0bc0*/  IMAD.WIDE.U32 R24, R25, 0x4, R16 ;  /* 0x0000000419187825 */ /* 0x000fc400078e0010 */
[----:B------:R2:W-:Y:S02]  /*0bd0*/  STG.E desc[UR8][R28.64], R27 ;  /* 0x0000001b1c007986 */ /* 0x0005e4000c101908 */
[C---:B0-----:R-:W-:Y:S02]  /*0be0*/  VIADD R9, R4.reuse, 0x16 ;  /* 0x0000001604097836 */ /* 0x041fe40000000000 */
[----:B------:R0:W-:Y:S01]  /*0bf0*/  STG.E desc[UR10][R24.64], R26 ;  /* 0x0000001a18007986 */ /* 0x0001e2000c10190a */
[----:B-1----:R-:W-:Y:S01]  /*0c00*/  IADD3 R19, PT, PT, R4, 0x15, RZ ;  /* 0x0000001504137810 */ /* 0x002fe20007ffe0ff */
[----:B------:R-:W-:Y:S01]  /*0c10*/  IMAD.WIDE.U32 R20, R9, 0x4, R14 ;  /* 0x0000000409147825 */ /* 0x000fe200078e000e */
[----:B--2---:R-:W-:-:S03]  /*0c20*/  VIMNMX.U32 R29, PT, PT, R8, R5, !PT ;  /* 0x00000005081d7248 */ /* 0x004fc60007fe0000 */
[----:B------:R-:W-:Y:S01]  /*0c30*/  IMAD.WIDE.U32 R22, R19, 0x4, R14 ;  /* 0x0000000413167825 */ /* 0x000fe200078e000e */
[----:B------:R-:W-:-:S03]  /*0c40*/  IADD3 R28, PT, PT, R4, 0x17, RZ ;  /* 0x00000017041c7810 */ /* 0x000fc60007ffe0ff */
[--C-:B------:R-:W-:Y:S01]  /*0c50*/  IMAD.WIDE.U32 R18, R19, 0x4, R16.reuse ;  /* 0x0000000413127825 */ /* 0x100fe200078e0010 */
[----:B------:R1:W-:Y:S03]  /*0c60*/  STG.E desc[UR6][R22.64], R8 ;  /* 0x0000000816007986 */ /* 0x0003e6000c101906 */
[----:B0-----:R-:W-:Y:S01]  /*0c70*/  IMAD.WIDE.U32 R24, R9, 0x4, R16 ;  /* 0x0000000409187825 */ /* 0x001fe200078e0010 */
[----:B------:R0:W-:Y:S01]  /*0c80*/  STG.E desc[UR12][R18.64], R8 ;  /* 0x0000000812007986 */ /* 0x0001e2000c10190c */
[----:B------:R-:W-:Y:S02]  /*0c90*/  VIMNMX.U32 R9, PT, PT, R8, R5, PT ;  /* 0x0000000508097248 */ /* 0x000fe40003fe0000 */
[----:B------:R-:W-:Y:S01]  /*0ca0*/  IMAD.WIDE.U32 R26, R28, 0x4, R14 ;  /* 0x000000041c1a7825 */ /* 0x000fe200078e000e */
[----:B------:R2:W-:Y:S01]  /*0cb0*/  STG.E desc[UR14][R20.64], R29 ;  /* 0x0000001d14007986 */ /* 0x0005e2000c10190e */
[----:B-1----:R-:W-:-:S03]  /*0cc0*/  IADD3 R23, PT, PT, R4, 0x18, RZ ;  /* 0x0000001804177810 */ /* 0x002fc60007ffe0ff */
[----:B------:R1:W-:Y:S02]  /*0cd0*/  STG.E desc[UR8][R24.64], R9 ;  /* 0x0000000918007986 */ /* 0x0003e4000c101908 */
[----:B0-----:R-:W-:Y:S01]  /*0ce0*/  IMAD.WIDE.U32 R18, R23, 0x4, R14 ;  /* 0x0000000417127825 */ /* 0x001fe200078e000e */
[----:B--2---:R-:W-:-:S03]  /*0cf0*/  VIMNMX.U32 R29, PT, PT, R8, R7, !PT ;  /* 0x00000007081d7248 */ /* 0x004fc60007fe0000 */
[--C-:B------:R-:W-:Y:S01]  /*0d00*/  IMAD.WIDE.U32 R20, R28, 0x4, R16.reuse ;  /* 0x000000041c147825 */ /* 0x100fe200078e0010 */
[C---:B------:R-:W-:Y:S01]  /*0d10*/  VIMNMX.U32 R28, PT, PT, R8.reuse, R7, PT ;  /* 0x00000007081c7248 */ /* 0x040fe20003fe0000 */
[----:B------:R0:W-:Y:S01]  /*0d20*/  STG.E desc[UR6][R26.64], R29 ;  /* 0x0000001d1a007986 */ /* 0x0001e2000c101906 */
[CC--:B-1----:R-:W-:Y:S01]  /*0d30*/  VIMNMX.U32 R9, PT, PT, R8.reuse, R6.reuse, !PT ;  /* 0x0000000608097248 */ /* 0x0c2fe20007fe0000 */
[----:B------:R-:W-:Y:S01]  /*0d40*/  IMAD.WIDE.U32 R22, R23, 0x4, R16 ;  /* 0x0000000417167825 */ /* 0x000fe200078e0010 */
[----:B------:R-:W-:Y:S01]  /*0d50*/  VIMNMX.U32 R25, PT, PT, R8, R6, PT ;  /* 0x0000000608197248 */ /* 0x000fe20003fe0000 */
[----:B------:R1:W-:Y:S01]  /*0d60*/  STG.E desc[UR10][R20.64], R28 ;  /* 0x0000001c14007986 */ /* 0x0003e2000c10190a */
[----:B------:R-:W-:-:S03]  /*0d70*/  IADD3 R24, PT, PT, R4, 0x1a, RZ ;  /* 0x0000001a04187810 */ /* 0x000fc60007ffe0ff */
[----:B------:R2:W-:Y:S01]  /*0d80*/  STG.E desc[UR12][R18.64], R9 ;  /* 0x0000000912007986 */ /* 0x0005e2000c10190c */
[----:B0-----:R-:W-:Y:S01]  /*0d90*/  VIADD R27, R4, 0x19 ;  /* 0x00000019041b7836 */ /* 0x001fe20000000000 */
[----:B------:R-:W-:Y:S02]  /*0da0*/  VIMNMX.U32 R29, PT, PT, R8, R2, !PT ;  /* 0x00000002081d7248 */ /* 0x000fe40007fe0000 */
[----:B------:R0:W-:Y:S01]  /*0db0*/  STG.E desc[UR6][R22.64], R25 ;  /* 0x0000001916007986 */ /* 0x0001e2000c101906 */
[----:B------:R-:W-:Y:S01]  /*0dc0*/  IADD3 R26, PT, PT, R4, 0x1b, RZ ;  /* 0x0000001b041a7810 */ /* 0x000fe20007ffe0ff */
[----:B-1----:R-:W-:Y:S01]  /*0dd0*/  IMAD.WIDE.U32 R20, R27, 0x4, R14 ;  /* 0x000000041b147825 */ /* 0x002fe200078e000e */
[----:B------:R-:W-:-:S03]  /*0de0*/  VIMNMX.U32 R28, PT, PT, R5, R7, !PT ;  /* 0x00000007051c7248 */ /* 0x000fc60007fe0000 */
[----:B--2---:R-:W-:Y:S01]  /*0df0*/  IMAD.WIDE.U32 R18, R27, 0x4, R16 ;  /* 0x000000041b127825 */ /* 0x004fe200078e0010 */
[----:B------:R-:W-:Y:S01]  /*0e00*/  VIMNMX.U32 R27, PT, PT, R8, R2, PT ;  /* 0x00000002081b7248 */ /* 0x000fe20003fe0000 */
[----:B------:R1:W-:Y:S02]  /*0e10*/  STG.E desc[UR8][R20.64], R29 ;  /* 0x0000001d14007986 */ /* 0x0003e4000c101908 */
[C---:B------:R-:W-:Y:S02]  /*0e20*/  IMAD.WIDE.U32 R8, R24.reuse, 0x4, R14 ;  /* 0x0000000418087825 */ /* 0x040fe400078e000e */
[----:B------:R2:W-:Y:S02]  /*0e30*/  STG.E desc[UR10][R18.64], R27 ;  /* 0x0000001b12007986 */ /* 0x0005e4000c10190a */
[----:B0-----:R-:W-:Y:S02]  /*0e40*/  IMAD.WIDE.U32 R22, R24, 0x4, R16 ;  /* 0x0000000418167825 */ /* 0x001fe400078e0010 */
[----:B------:R0:W-:Y:S02]  /*0e50*/  STG.E desc[UR12][R8.64], R5 ;  /* 0x0000000508007986 */ /* 0x0001e4000c10190c */
[----:B------:R-:W-:Y:S01]  /*0e60*/  IMAD.WIDE.U32 R24, R26, 0x4, R14 ;  /* 0x000000041a187825 */ /* 0x000fe200078e000e */
[----:B-1----:R-:W-:Y:S01]  /*0e70*/  VIMNMX.U32 R29, PT, PT, R5, R6, !PT ;  /* 0x00000006051d7248 */ /* 0x002fe20007fe0000 */
[----:B------:R-:W-:Y:S02]  /*0e80*/  STG.E desc[UR6][R22.64], R5 ;  /* 0x0000000516007986 */ /* 0x000fe4000c101906 */
[----:B------:R-:W-:-:S02]  /*0e90*/  VIADD R21, R4, 0x1c ;  /* 0x0000001c04157836 */ /* 0x000fc40000000000 */
[----:B--2---:R-:W-:Y:S01]  /*0ea0*/  IMAD.WIDE.U32 R18, R26, 0x4, R16 ;  /* 0x000000041a127825 */ /* 0x004fe200078e0010 */
[C---:B------:R-:W-:Y:S01]  /*0eb0*/  VIMNMX.U32 R27, PT, PT, R5.reuse, R7, PT ;  /* 0x00000007051b7248 */ /* 0x040fe20003fe0000 */
[----:B------:R1:W-:Y:S01]  /*0ec0*/  STG.E desc[UR14][R24.64], R28 ;  /* 0x0000001c18007986 */ /* 0x0003e2000c10190e */
[----:B------:R-:W-:Y:S01]  /*0ed0*/  VIMNMX.U32 R26, PT, PT, R5, R6, PT ;  /* 0x00000006051a7248 */ /* 0x000fe20003fe0000 */
[C---:B0-----:R-:W-:Y:S02]  /*0ee0*/  IMAD.WIDE.U32 R8, R21.reuse, 0x4, R14 ;  /* 0x0000000415087825 */ /* 0x041fe400078e000e */
[----:B------:R0:W-:Y:S02]  /*0ef0*/  STG.E desc[UR8][R18.64], R27 ;  /* 0x0000001b12007986 */ /* 0x0001e4000c101908 */
[----:B------:R-:W-:Y:S02]  /*0f00*/  IMAD.WIDE.U32 R20, R21, 0x4, R16 ;  /* 0x0000000415147825 */ /* 0x000fe400078e0010 */
[----:B------:R2:W-:Y:S01]  /*0f10*/  STG.E desc[UR10][R8.64], R29 ;  /* 0x0000001d08007986 */ /* 0x0005e2000c10190a */
[----:B-1----:R-:W-:-:S03]  /*0f20*/  IADD3 R25, PT, PT, R4, 0x1e, RZ ;  /* 0x0000001e04197810 */ /* 0x002fc60007ffe0ff */
[----:B------:R1:W-:Y:S01]  /*0f30*/  STG.E desc[UR6][R20.64], R26 ;  /* 0x0000001a14007986 */ /* 0x0003e2000c101906 */
[CC--:B------:R-:W-:Y:S02]  /*0f40*/  VIMNMX.U32 R28, PT, PT, R5.reuse, R2.reuse, !PT ;  /* 0x00000002051c7248 */ /* 0x0c0fe40007fe0000 */
[----:B0-----:R-:W-:Y:S01]  /*0f50*/  VIMNMX.U32 R27, PT, PT, R5, R2, PT ;  /* 0x00000002051b7248 */ /* 0x001fe20003fe0000 */
[C---:B------:R-:W-:Y:S02]  /*0f60*/  VIADD R5, R4.reuse, 0x1f ;  /* 0x0000001f04057836 */ /* 0x040fe40000000000 */
[----:B------:R-:W-:Y:S01]  /*0f70*/  IMAD.WIDE.U32 R18, R25, 0x4, R14 ;  /* 0x0000000419127825 */ /* 0x000fe200078e000e */
[----:B--2---:R-:W-:Y:S02]  /*0f80*/  IADD3 R9, PT, PT, R4, 0x1d, RZ ;  /* 0x0000001d04097810 */ /* 0x004fe40007ffe0ff */
[----:B------:R-:W-:-:S03]  /*0f90*/  VIMNMX.U32 R29, PT, PT, R7, R6, !PT ;  /* 0x00000006071d7248 */ /* 0x000fc60007fe0000 */
[----:B------:R-:W-:Y:S01]  /*0fa0*/  IMAD.WIDE.U32 R22, R9, 0x4, R14 ;  /* 0x0000000409167825 */ /* 0x000fe200078e000e */
[----:B-1----:R-:W-:-:S03]  /*0fb0*/  IADD3 R26, PT, PT, R4, 0x20, RZ ;  /* 0x00000020041a7810 */ /* 0x002fc60007ffe0ff */
[--C-:B------:R-:W-:Y:S01]  /*0fc0*/  IMAD.WIDE.U32 R8, R9, 0x4, R16.reuse ;  /* 0x0000000409087825 */ /* 0x100fe200078e0010 */
[----:B------:R0:W-:Y:S03]  /*0fd0*/  STG.E desc[UR8][R22.64], R28 ;  /* 0x0000001c16007986 */ /* 0x0001e6000c101908 */
[----:B------:R-:W-:Y:S01]  /*0fe0*/  IMAD.WIDE.U32 R20, R25, 0x4, R16 ;  /* 0x0000000419147825 */ /* 0x000fe200078e0010 */
[----:B------:R1:W-:Y:S03]  /*0ff0*/  STG.E desc[UR6][R8.64], R27 ;  /* 0x0000001b08007986 */ /* 0x0003e6000c101906 */
[C---:B------:R-:W-:Y:S01]  /*1000*/  IMAD.WIDE.U32 R24, R5.reuse, 0x4, R14 ;  /* 0x0000000405187825 */ /* 0x040fe200078e000e */
[----:B------:R2:W-:Y:S03]  /*1010*/  STG.E desc[UR10][R18.64], R7 ;  /* 0x0000000712007986 */ /* 0x0005e6000c10190a */
[----:B0-----:R-:W-:Y:S01]  /*1020*/  IMAD.WIDE.U32 R22, R5, 0x4, R16 ;  /* 0x0000000405167825 */ /* 0x001fe200078e0010 */
[----:B------:R-:W-:Y:S01]  /*1030*/  VIMNMX.U32 R5, PT, PT, R7, R6, PT ;  /* 0x0000000607057248 */ /* 0x000fe20003fe0000 */
[----:B------:R0:W-:Y:S01]  /*1040*/  STG.E desc[UR12][R20.64], R7 ;  /* 0x0000000714007986 */ /* 0x0001e2000c10190c */
[----:B-1----:R-:W-:Y:S01]  /*1050*/  IADD3 R27, PT, PT, R4, 0x21, RZ ;  /* 0x00000021041b7810 */ /* 0x002fe20007ffe0ff */
[----:B------:R-:W-:-:S02]  /*1060*/  IMAD.WIDE.U32 R8, R26, 0x4, R14 ;  /* 0x000000041a087825 */ /* 0x000fc400078e000e */
[----:B------:R1:W-:Y:S02]  /*1070*/  STG.E desc[UR14][R24.64], R29 ;  /* 0x0000001d18007986 */ /* 0x0003e4000c10190e */
[----:B--2---:R-:W-:Y:S01]  /*1080*/  IMAD.WIDE.U32 R18, R26, 0x4, R16 ;  /* 0x000000041a127825 */ /* 0x004fe200078e0010 */
[CC--:B------:R-:W-:Y:S01]  /*1090*/  VIMNMX.U32 R26, PT, PT, R7.reuse, R2.reuse, !PT ;  /* 0x00000002071a7248 */ /* 0x0c0fe20007fe0000 */
[----:B------:R2:W-:Y:S01]  /*10a0*/  STG.E desc[UR6][R22.64], R5 ;  /* 0x0000000516007986 */ /* 0x0005e2000c101906 */
[----:B0-----:R-:W-:Y:S01]  /*10b0*/  VIMNMX.U32 R7, PT, PT, R7, R2, PT ;  /* 0x0000000207077248 */ /* 0x001fe20003fe0000 */
[----:B------:R-:W-:Y:S02]  /*10c0*/  IMAD.WIDE.U32 R20, R27, 0x4, R14 ;  /* 0x000000041b147825 */ /* 0x000fe400078e000e */
[----:B------:R0:W-:Y:S02]  /*10d0*/  STG.E desc[UR8][R8.64], R26 ;  /* 0x0000001a08007986 */ /* 0x0001e4000c101908 */
[----:B-1----:R-:W-:-:S02]  /*10e0*/  VIADD R25, R4, 0x22 ;  /* 0x0000002204197836 */ /* 0x002fc40000000000 */
[----:B------:R1:W-:Y:S01]  /*10f0*/  STG.E desc[UR10][R18.64], R7 ;  /* 0x0000000712007986 */ /* 0x0003e2000c10190a */
[----:B--2---:R-:W-:Y:S01]  /*1100*/  IADD3 R23, PT, PT, R4, 0x23, RZ ;  /* 0x0000002304177810 */ /* 0x004fe20007ffe0ff */
[----:B------:R-:W-:Y:S02]  /*1110*/  IMAD.WIDE.U32 R4, R27, 0x4, R16 ;  /* 0x000000041b047825 */ /* 0x000fe400078e0010 */
[----:B------:R2:W-:Y:S02]  /*1120*/  STG.E desc[UR12][R20.64], R6 ;  /* 0x0000000614007986 */ /* 0x0005e4000c10190c */
[C---:B0-----:R-:W-:Y:S02]  /*1130*/  IMAD.WIDE.U32 R8, R25.reuse, 0x4, R14 ;  /* 0x0000000419087825 */ /* 0x041fe400078e000e */
[----:B------:R4:W-:Y:S02]  /*1140*/  STG.E desc[UR6][R4.64], R6 ;  /* 0x0000000604007986 */ /* 0x0009e4000c101906 */
[----:B-1----:R-:W-:Y:S01]  /*1150*/  IMAD.WIDE.U32 R18, R25, 0x4, R16 ;  /* 0x0000000419127825 */ /* 0x002fe200078e0010 */
[----:B------:R-:W-:-:S02]  /*1160*/  VIMNMX.U32 R7, PT, PT, R6, R2, !PT ;  /* 0x0000000206077248 */ /* 0x000fc40007fe0000 */
[----:B------:R-:W-:Y:S01]  /*1170*/  VIMNMX.U32 R25, PT, PT, R6, R2, PT ;  /* 0x0000000206197248 */ /* 0x000fe20003fe0000 */
[C---:B--2---:R-:W-:Y:S02]  /*1180*/  IMAD.WIDE.U32 R20, R23.reuse, 0x4, R14 ;  /* 0x0000000417147825 */ /* 0x044fe400078e000e */
[----:B------:R4:W-:Y:S02]  /*1190*/  STG.E desc[UR8][R8.64], R7 ;  /* 0x0000000708007986 */ /* 0x0009e4000c101908 */
[----:B------:R-:W-:Y:S02]  /*11a0*/  IMAD.WIDE.U32 R22, R23, 0x4, R16 ;  /* 0x0000000417167825 */ /* 0x000fe400078e0010 */
[----:B------:R4:W-:Y:S04]  /*11b0*/  STG.E desc[UR10][R18.64], R25 ;  /* 0x0000001912007986 */ /* 0x0009e8000c10190a */
[----:B------:R4:W-:Y:S04]  /*11c0*/  STG.E desc[UR12][R20.64], R2 ;  /* 0x0000000214007986 */ /* 0x0009e8000c10190c */
[----:B------:R4:W-:Y:S01]  /*11d0*/  STG.E desc[UR14][R22.64], R2 ;  /* 0x0000000216007986 */ /* 0x0009e2000c10190e */
[----:B------:R-:W-:Y:S05]  /*11e0*/  @!P0 BRA `(.L_x_2) ;  /* 0xffffffec00bc8947 */ /* 0x000fea000383ffff */
[----:B------:R-:W-:Y:S05]  /*11f0*/  EXIT ;  /* 0x000000000000794d */ /* 0x000fea0003800000 */
.L_x_3:
        /* <DEDUP_REMOVED lines=16> */
.L_x_5:


//--------------------- .nv.shared.reserved.0     --------------------------
	.section	.nv.shared.reserved.0,"aw",@nobits
	.weak		__nv_reservedSMEM_offset_0_alias
	.size		__nv_reservedSMEM_offset_0_alias, 0, 64
	.other		__nv_reservedSMEM_offset_0_alias,@"STO_CUDA_RESERVED_SHARED STV_DEFAULT"
__nv_reservedSMEM_offset_0_alias:
	.zero		0
	.zero		64


//--------------------- .nv.constant0._Z14IndexScalarGPUIyEvPKT_S0_PS0_S3_ --------------------------
	.section	.nv.constant0._Z14IndexScalarGPUIyEvPKT_S0_PS0_S3_,"a",@progbits
	.sectionflags	@""
	.align	4
.nv.constant0._Z14IndexScalarGPUIyEvPKT_S0_PS0_S3_:
	.zero		928


//--------------------- .nv.constant0._Z14IndexScalarGPUIjEvPKT_S0_PS0_S3_ --------------------------
	.section	.nv.constant0._Z14IndexScalarGPUIjEvPKT_S0_PS0_S3_,"a",@progbits
	.sectionflags	@""
	.align	4
.nv.constant0._Z14IndexScalarGPUIjEvPKT_S0_PS0_S3_:
	.zero		928


//--------------------- SYMBOLS --------------------------

	.type		.nv.reservedSmem.offset0,@object
	.size		.nv.reservedSmem.offset0,0x4
